// auto-generated by cutlass_sweep.gemm — config: {"arch": "sm_100", "cluster_m": 1, "cluster_n": 1, "dtype": "e5m2", "dtype_b": "e5m2", "layout": "tt", "stages": 0, "tile_k": 64, "tile_m": 64, "tile_n": 64}
#include "cutlass/cutlass.h"
#include "cutlass/gemm/collective/collective_builder.hpp"
#include "cutlass/gemm/device/gemm_universal_adapter.h"
#include "cutlass/gemm/kernel/gemm_universal.hpp"
#include "cutlass/epilogue/collective/collective_builder.hpp"

using ElemA = cutlass::float_e5m2_t;
using ElemB = cutlass::float_e5m2_t;
using ElemCD = cutlass::float_e5m2_t;
using Acc  = float;
using TileShape    = cute::Shape<cute::_64, cute::_64, cute::_64>;
using ClusterShape = cute::Shape<cute::_1, cute::_1, cute::_1>;

using CollectiveEpilogue = typename cutlass::epilogue::collective::CollectiveBuilder<
    cutlass::arch::Sm100, cutlass::arch::OpClassTensorOp,
    TileShape, ClusterShape,
    cutlass::epilogue::collective::EpilogueTileAuto,
    Acc, Acc,
    ElemCD, cutlass::layout::RowMajor, 128 / cutlass::sizeof_bits<ElemCD>::value,
    ElemCD, cutlass::layout::RowMajor, 128 / cutlass::sizeof_bits<ElemCD>::value,
    cutlass::epilogue::collective::EpilogueScheduleAuto
  >::CollectiveOp;

using CollectiveMainloop = typename cutlass::gemm::collective::CollectiveBuilder<
    cutlass::arch::Sm100, cutlass::arch::OpClassTensorOp,
    ElemA, cutlass::layout::ColumnMajor, 128 / cutlass::sizeof_bits<ElemA>::value,
    ElemB, cutlass::layout::ColumnMajor, 128 / cutlass::sizeof_bits<ElemB>::value,
    Acc,
    TileShape, ClusterShape,
    cutlass::gemm::collective::StageCountAutoCarveout<static_cast<int>(sizeof(typename CollectiveEpilogue::SharedStorage))>,
    cutlass::gemm::collective::KernelScheduleAuto
  >::CollectiveOp;

using GemmKernel = cutlass::gemm::kernel::GemmUniversal<
    cute::Shape<int,int,int,int>,
    CollectiveMainloop,
    CollectiveEpilogue
>;
using Gemm = cutlass::gemm::device::GemmUniversalAdapter<GemmKernel>;

// Force the device kernel symbol into the cubin without needing a host main.
auto* _anchor = &cutlass::device_kernel<GemmKernel>;


// ===== COMPILED SASS (sm_100a) =====

	.target	sm_100a

	.elftype	@"ET_EXEC"


//--------------------- .note.nv.tkinfo           --------------------------
	.section	.note.nv.tkinfo,"",@"SHT_NOTE"
	.sectionflags	@"SHF_NOTE_NV_TKINFO"
	.tkinfo
        /*0018*/ 	.word	0x00000002
        /*0030*/ 	.string	""
        /*0030*/ 	.string	"ptxas"
        /*0030*/ 	.string	"Cuda compilation tools, release 13.0, V13.0.88"
        /*0030*/ 	.string	"Build cuda_13.0.r13.0/compiler.36424714_0"
        /*0030*/ 	.string	"-arch sm_100a -m 64 "



//--------------------- .note.nv.cuinfo           --------------------------
	.section	.note.nv.cuinfo,"",@"SHT_NOTE"
	.sectionflags	@"SHF_NOTE_NV_CUINFO"
        /*0018*/ 	.short	0x0002
        /*001a*/ 	.short	0x0064
        /*001c*/ 	.short	0x0082
	.zero		2


//--------------------- .nv.info                  --------------------------
	.section	.nv.info,"",@"SHT_CUDA_INFO"
	.align	4


	//----- nvinfo : EIATTR_REGCOUNT
	.align		4
        /*0000*/ 	.byte	0x04, 0x2f
        /*0002*/ 	.short	(.L_19 - .L_18)
	.align		4
.L_18:
        /*0004*/ 	.word	index@(_ZN7cutlass13device_kernelINS_4gemm6kernel13GemmUniversalIN4cute5tupleIJiiiiEEENS1_10collective13CollectiveMmaINS1_35MainloopSm100TmaUmmaWarpSpecializedILi27ELi2ELi4ENS5_IJNS4_1CILi1EEESB_SB_EEEEENS5_IJNSA_ILi64EEESE_SE_EEENS_12float_e5m2_tENS5_IJSB_llEEESG_NS5_IJlSB_lEEENS4_8TiledMMAINS4_8MMA_AtomIJNS4_10MMA_TraitsINS4_19SM100_MMA_F8F6F4_SSEJSG_SG_fSE_SE_NS4_17integral_constantINS4_4UMMA5MajorELSP_1EEENSN_ISP_LSP_0EEENSN_INSO_7ScaleInELSS_0EEEST_EEEEEENS4_6LayoutISC_NS5_IJNSA_ILi0EEESX_SX_EEEEENS5_IJNS4_10UnderscoreES10_S10_EEEEENS4_13SM90_TMA_LOADENS4_14ComposedLayoutINS4_7SwizzleILi2ELi4ELi3EEENS4_18smem_ptr_flag_bitsILi8EEENSW_INS5_IJSE_NSA_ILi8EEEEEENS5_IJSB_SE_EEEEEEEvNS4_8identityES13_NS14_IS16_S18_NSW_INS5_IJS19_SE_EEENS5_IJSE_SB_EEEEEEEvS1E_EENS_8epilogue10collective18CollectiveEpilogueINS1K_23Sm100TmaWarpSpecializedILi1ELi1ELi32ELb0ELb0EEEJSF_NS5_IJNSW_ISE_SB_EES1P_EEESG_SI_SG_SI_NS1K_6fusion15FusionCallbacksIS1O_NS1R_17LinearCombinationISG_fSG_fLNS_15FloatRoundStyleE2EEESF_S1Q_JEEENS4_5SM1004TMEM4LOAD26SM100_TMEM_LOAD_16dp32b32xES13_S1I_NS4_39AutoVectorizingCopyWithAssumedAlignmentILi128EEENS4_14SM90_TMA_STOREES1I_S22_S22_EEEvvEEEEvNT_6ParamsE)
        /*0008*/ 	.word	0x00000078


	//----- nvinfo : EIATTR_FRAME_SIZE
	.align		4
.L_19:
        /*000c*/ 	.byte	0x04, 0x11
        /*000e*/ 	.short	(.L_21 - .L_20)
	.align		4
.L_20:
        /*0010*/ 	.word	index@($__internal_2_$__cuda_sm10x_tcgen05_guardrail_trap_unallocated_columns_being_dealloced)
        /*0014*/ 	.word	0x00000000


	//----- nvinfo : EIATTR_FRAME_SIZE
	.align		4
.L_21:
        /*0018*/ 	.byte	0x04, 0x11
        /*001a*/ 	.short	(.L_23 - .L_22)
	.align		4
.L_22:
        /*001c*/ 	.word	index@($__internal_1_$__cuda_sm10x_tcgen05_guardrail_trap_phase_invalid_during_alloc)
        /*0020*/ 	.word	0x00000000


	//----- nvinfo : EIATTR_FRAME_SIZE
	.align		4
.L_23:
        /*0024*/ 	.byte	0x04, 0x11
        /*0026*/ 	.short	(.L_25 - .L_24)
	.align		4
.L_24:
        /*0028*/ 	.word	index@($__internal_0_$__cuda_sm10x_tcgen05_guardrail_trap_col_being_dealloced_not_returned_by_alloc)
        /*002c*/ 	.word	0x00000000


	//----- nvinfo : EIATTR_FRAME_SIZE
	.align		4
.L_25:
        /*0030*/ 	.byte	0x04, 0x11
        /*0032*/ 	.short	(.L_27 - .L_26)
	.align		4
.L_26:
        /*0034*/ 	.word	index@(_ZN7cutlass13device_kernelINS_4gemm6kernel13GemmUniversalIN4cute5tupleIJiiiiEEENS1_10collective13CollectiveMmaINS1_35MainloopSm100TmaUmmaWarpSpecializedILi27ELi2ELi4ENS5_IJNS4_1CILi1EEESB_SB_EEEEENS5_IJNSA_ILi64EEESE_SE_EEENS_12float_e5m2_tENS5_IJSB_llEEESG_NS5_IJlSB_lEEENS4_8TiledMMAINS4_8MMA_AtomIJNS4_10MMA_TraitsINS4_19SM100_MMA_F8F6F4_SSEJSG_SG_fSE_SE_NS4_17integral_constantINS4_4UMMA5MajorELSP_1EEENSN_ISP_LSP_0EEENSN_INSO_7ScaleInELSS_0EEEST_EEEEEENS4_6LayoutISC_NS5_IJNSA_ILi0EEESX_SX_EEEEENS5_IJNS4_10UnderscoreES10_S10_EEEEENS4_13SM90_TMA_LOADENS4_14ComposedLayoutINS4_7SwizzleILi2ELi4ELi3EEENS4_18smem_ptr_flag_bitsILi8EEENSW_INS5_IJSE_NSA_ILi8EEEEEENS5_IJSB_SE_EEEEEEEvNS4_8identityES13_NS14_IS16_S18_NSW_INS5_IJS19_SE_EEENS5_IJSE_SB_EEEEEEEvS1E_EENS_8epilogue10collective18CollectiveEpilogueINS1K_23Sm100TmaWarpSpecializedILi1ELi1ELi32ELb0ELb0EEEJSF_NS5_IJNSW_ISE_SB_EES1P_EEESG_SI_SG_SI_NS1K_6fusion15FusionCallbacksIS1O_NS1R_17LinearCombinationISG_fSG_fLNS_15FloatRoundStyleE2EEESF_S1Q_JEEENS4_5SM1004TMEM4LOAD26SM100_TMEM_LOAD_16dp32b32xES13_S1I_NS4_39AutoVectorizingCopyWithAssumedAlignmentILi128EEENS4_14SM90_TMA_STOREES1I_S22_S22_EEEvvEEEEvNT_6ParamsE)
        /*0038*/ 	.word	0x00000000


	//----- nvinfo : EIATTR_MIN_STACK_SIZE
	.align		4
.L_27:
        /*003c*/ 	.byte	0x04, 0x12
        /*003e*/ 	.short	(.L_29 - .L_28)
	.align		4
.L_28:
        /*0040*/ 	.word	index@(_ZN7cutlass13device_kernelINS_4gemm6kernel13GemmUniversalIN4cute5tupleIJiiiiEEENS1_10collective13CollectiveMmaINS1_35MainloopSm100TmaUmmaWarpSpecializedILi27ELi2ELi4ENS5_IJNS4_1CILi1EEESB_SB_EEEEENS5_IJNSA_ILi64EEESE_SE_EEENS_12float_e5m2_tENS5_IJSB_llEEESG_NS5_IJlSB_lEEENS4_8TiledMMAINS4_8MMA_AtomIJNS4_10MMA_TraitsINS4_19SM100_MMA_F8F6F4_SSEJSG_SG_fSE_SE_NS4_17integral_constantINS4_4UMMA5MajorELSP_1EEENSN_ISP_LSP_0EEENSN_INSO_7ScaleInELSS_0EEEST_EEEEEENS4_6LayoutISC_NS5_IJNSA_ILi0EEESX_SX_EEEEENS5_IJNS4_10UnderscoreES10_S10_EEEEENS4_13SM90_TMA_LOADENS4_14ComposedLayoutINS4_7SwizzleILi2ELi4ELi3EEENS4_18smem_ptr_flag_bitsILi8EEENSW_INS5_IJSE_NSA_ILi8EEEEEENS5_IJSB_SE_EEEEEEEvNS4_8identityES13_NS14_IS16_S18_NSW_INS5_IJS19_SE_EEENS5_IJSE_SB_EEEEEEEvS1E_EENS_8epilogue10collective18CollectiveEpilogueINS1K_23Sm100TmaWarpSpecializedILi1ELi1ELi32ELb0ELb0EEEJSF_NS5_IJNSW_ISE_SB_EES1P_EEESG_SI_SG_SI_NS1K_6fusion15FusionCallbacksIS1O_NS1R_17LinearCombinationISG_fSG_fLNS_15FloatRoundStyleE2EEESF_S1Q_JEEENS4_5SM1004TMEM4LOAD26SM100_TMEM_LOAD_16dp32b32xES13_S1I_NS4_39AutoVectorizingCopyWithAssumedAlignmentILi128EEENS4_14SM90_TMA_STOREES1I_S22_S22_EEEvvEEEEvNT_6ParamsE)
        /*0044*/ 	.word	0x00000000
.L_29:


//--------------------- .nv.compat                --------------------------
	.section	.nv.compat,"",@"SHT_CUDA_COMPAT_INFO"
	.align	4
        /*0000*/ 	.byte	0x02, 0x09, 0x01, 0x00, 0x02, 0x02, 0x02, 0x00, 0x02, 0x05, 0x05, 0x00, 0x03, 0x07, 0x01, 0x01
        /*0010*/ 	.byte	0x02, 0x03, 0x01, 0x00, 0x02, 0x06, 0x01, 0x00, 0x04, 0x0b, 0x08, 0x00, 0x09, 0x00, 0x00, 0x00
        /*0020*/ 	.byte	0x00, 0x00, 0x00, 0x00


//--------------------- .nv.info._ZN7cutlass13device_kernelINS_4gemm6kernel13GemmUniversalIN4cute5tupleIJiiiiEEENS1_10collective13CollectiveMmaINS1_35MainloopSm100TmaUmmaWarpSpecializedILi27ELi2ELi4ENS5_IJNS4_1CILi1EEESB_SB_EEEEENS5_IJNSA_ILi64EEESE_SE_EEENS_12float_e5m2_tENS5_IJSB_llEEESG_NS5_IJlSB_lEEENS4_8TiledMMAINS4_8MMA_AtomIJNS4_10MMA_TraitsINS4_19SM100_MMA_F8F6F4_SSEJSG_SG_fSE_SE_NS4_17integral_constantINS4_4UMMA5MajorELSP_1EEENSN_ISP_LSP_0EEENSN_INSO_7ScaleInELSS_0EEEST_EEEEEENS4_6LayoutISC_NS5_IJNSA_ILi0EEESX_SX_EEEEENS5_IJNS4_10UnderscoreES10_S10_EEEEENS4_13SM90_TMA_LOADENS4_14ComposedLayoutINS4_7SwizzleILi2ELi4ELi3EEENS4_18smem_ptr_flag_bitsILi8EEENSW_INS5_IJSE_NSA_ILi8EEEEEENS5_IJSB_SE_EEEEEEEvNS4_8identityES13_NS14_IS16_S18_NSW_INS5_IJS19_SE_EEENS5_IJSE_SB_EEEEEEEvS1E_EENS_8epilogue10collective18CollectiveEpilogueINS1K_23Sm100TmaWarpSpecializedILi1ELi1ELi32ELb0ELb0EEEJSF_NS5_IJNSW_ISE_SB_EES1P_EEESG_SI_SG_SI_NS1K_6fusion15FusionCallbacksIS1O_NS1R_17LinearCombinationISG_fSG_fLNS_15FloatRoundStyleE2EEESF_S1Q_JEEENS4_5SM1004TMEM4LOAD26SM100_TMEM_LOAD_16dp32b32xES13_S1I_NS4_39AutoVectorizingCopyWithAssumedAlignmentILi128EEENS4_14SM90_TMA_STOREES1I_S22_S22_EEEvvEEEEvNT_6ParamsE --------------------------
	.section	.nv.info._ZN7cutlass13device_kernelINS_4gemm6kernel13GemmUniversalIN4cute5tupleIJiiiiEEENS1_10collective13CollectiveMmaINS1_35MainloopSm100TmaUmmaWarpSpecializedILi27ELi2ELi4ENS5_IJNS4_1CILi1EEESB_SB_EEEEENS5_IJNSA_ILi64EEESE_SE_EEENS_12float_e5m2_tENS5_IJSB_llEEESG_NS5_IJlSB_lEEENS4_8TiledMMAINS4_8MMA_AtomIJNS4_10MMA_TraitsINS4_19SM100_MMA_F8F6F4_SSEJSG_SG_fSE_SE_NS4_17integral_constantINS4_4UMMA5MajorELSP_1EEENSN_ISP_LSP_0EEENSN_INSO_7ScaleInELSS_0EEEST_EEEEEENS4_6LayoutISC_NS5_IJNSA_ILi0EEESX_SX_EEEEENS5_IJNS4_10UnderscoreES10_S10_EEEEENS4_13SM90_TMA_LOADENS4_14ComposedLayoutINS4_7SwizzleILi2ELi4ELi3EEENS4_18smem_ptr_flag_bitsILi8EEENSW_INS5_IJSE_NSA_ILi8EEEEEENS5_IJSB_SE_EEEEEEEvNS4_8identityES13_NS14_IS16_S18_NSW_INS5_IJS19_SE_EEENS5_IJSE_SB_EEEEEEEvS1E_EENS_8epilogue10collective18CollectiveEpilogueINS1K_23Sm100TmaWarpSpecializedILi1ELi1ELi32ELb0ELb0EEEJSF_NS5_IJNSW_ISE_SB_EES1P_EEESG_SI_SG_SI_NS1K_6fusion15FusionCallbacksIS1O_NS1R_17LinearCombinationISG_fSG_fLNS_15FloatRoundStyleE2EEESF_S1Q_JEEENS4_5SM1004TMEM4LOAD26SM100_TMEM_LOAD_16dp32b32xES13_S1I_NS4_39AutoVectorizingCopyWithAssumedAlignmentILi128EEENS4_14SM90_TMA_STOREES1I_S22_S22_EEEvvEEEEvNT_6ParamsE,"",@"SHT_CUDA_INFO"
	.sectionflags	@""
	.align	4


	//----- nvinfo : EIATTR_CUDA_API_VERSION
	.align		4
        /*0000*/ 	.byte	0x04, 0x37
        /*0002*/ 	.short	(.L_31 - .L_30)
.L_30:
        /*0004*/ 	.word	0x00000082


	//----- nvinfo : EIATTR_KPARAM_INFO
	.align		4
.L_31:
        /*0008*/ 	.byte	0x04, 0x17
        /*000a*/ 	.short	(.L_33 - .L_32)
.L_32:
        /*000c*/ 	.word	0x00000000
        /*0010*/ 	.short	0x0000
        /*0012*/ 	.short	0x0000
        /*0014*/ 	.byte	0x00, 0xf0, 0x01, 0x20


	//----- nvinfo : EIATTR_AT_ENTRY_FRAGMENTS
	.align		4
.L_33:
        /*0018*/ 	.byte	0x04, 0x4f
        /*001a*/ 	.short	(.L_35 - .L_34)


	//   ....[0]....
.L_34:
        /*001c*/ 	.word	0x00000006


	//----- nvinfo : EIATTR_RESERVED_SMEM_USED
	.align		4
.L_35:
        /*0020*/ 	.byte	0x01, 0x41
	.zero		2


	//----- nvinfo : EIATTR_SPARSE_MMA_MASK
	.align		4
        /*0024*/ 	.byte	0x03, 0x50
        /*0026*/ 	.short	0x0000


	//----- nvinfo : EIATTR_TCGEN05_1CTA_USED
	.align		4
        /*0028*/ 	.byte	0x01, 0x51
	.zero		2


	//----- nvinfo : EIATTR_MAXREG_COUNT
	.align		4
        /*002c*/ 	.byte	0x03, 0x1b
        /*002e*/ 	.short	0x00ff


	//----- nvinfo : EIATTR_NUM_BARRIERS
	.align		4
        /*0030*/ 	.byte	0x02, 0x4c
        /*0032*/ 	.byte	0x07
	.zero		1


	//----- nvinfo : EIATTR_EXTERNS
	.align		4
        /*0034*/ 	.byte	0x04, 0x0f
        /*0036*/ 	.short	(.L_37 - .L_36)


	//   ....[0]....
	.align		4
.L_36:
        /*0038*/ 	.word	index@(__assertfail)


	//----- nvinfo : EIATTR_MERCURY_ISA_VERSION
	.align		4
.L_37:
        /*003c*/ 	.byte	0x03, 0x5f
        /*003e*/ 	.short	0x0101


	//----- nvinfo : EIATTR_INT_WARP_WIDE_INSTR_OFFSETS
	.align		4
        /*0040*/ 	.byte	0x04, 0x31
        /*0042*/ 	.short	(.L_39 - .L_38)


	//   ....[0]....
.L_38:
        /*0044*/ 	.word	0x00002070


	//   ....[1]....
        /*0048*/ 	.word	0x00004720


	//   ....[2]....
        /*004c*/ 	.word	0x00004740


	//   ....[3]....
        /*0050*/ 	.word	0x00004770


	//   ....[4]....
        /*0054*/ 	.word	0x00005180


	//   ....[5]....
        /*0058*/ 	.word	0x00005270


	//----- nvinfo : EIATTR_COOP_GROUP_MASK_REGIDS
	.align		4
.L_39:
        /*005c*/ 	.byte	0x04, 0x29
        /*005e*/ 	.short	(.L_41 - .L_40)


	//   ....[0]....
.L_40:
        /*0060*/ 	.word	0xffffffff


	//   ....[1]....
        /*0064*/ 	.word	0xffffffff


	//   ....[2]....
        /*0068*/ 	.word	0xffffffff


	//   ....[3]....
        /*006c*/ 	.word	0xffffffff


	//   ....[4]....
        /*0070*/ 	.word	0xffffffff


	//   ....[5]....
        /*0074*/ 	.word	0xffffffff


	//   ....[6]....
        /*0078*/ 	.word	0xffffffff


	//   ....[7]....
        /*007c*/ 	.word	0xffffffff


	//   ....[8]....
        /*0080*/ 	.word	0xffffffff


	//   ....[9]....
        /*0084*/ 	.word	0xffffffff


	//   ....[10]....
        /*0088*/ 	.word	0xffffffff


	//   ....[11]....
        /*008c*/ 	.word	0xffffffff


	//   ....[12]....
        /*0090*/ 	.word	0xffffffff


	//----- nvinfo : EIATTR_COOP_GROUP_INSTR_OFFSETS
	.align		4
.L_41:
        /*0094*/ 	.byte	0x04, 0x28
        /*0096*/ 	.short	(.L_43 - .L_42)


	//   ....[0]....
.L_42:
        /*0098*/ 	.word	0x00000090


	//   ....[1]....
        /*009c*/ 	.word	0x000004d0


	//   ....[2]....
        /*00a0*/ 	.word	0x00000950


	//   ....[3]....
        /*00a4*/ 	.word	0x00000a90


	//   ....[4]....
        /*00a8*/ 	.word	0x00000b90


	//   ....[5]....
        /*00ac*/ 	.word	0x00000d00


	//   ....[6]....
        /*00b0*/ 	.word	0x00000ea0


	//   ....[7]....
        /*00b4*/ 	.word	0x00001f50


	//   ....[8]....
        /*00b8*/ 	.word	0x00003a20


	//   ....[9]....
        /*00bc*/ 	.word	0x00003c30


	//   ....[10]....
        /*00c0*/ 	.word	0x00003c60


	//   ....[11]....
        /*00c4*/ 	.word	0x00004600


	//   ....[12]....
        /*00c8*/ 	.word	0x00004830


	//----- nvinfo : EIATTR_VRC_CTA_INIT_COUNT
	.align		4
.L_43:
        /*00cc*/ 	.byte	0x02, 0x4a
        /*00ce*/ 	.byte	0x80
	.zero		1


	//----- nvinfo : EIATTR_SYSCALL_OFFSETS
	.align		4
        /*00d0*/ 	.byte	0x04, 0x46
        /*00d2*/ 	.short	(.L_45 - .L_44)


	//   ....[0]....
.L_44:
        /*00d4*/ 	.word	0x00005c90


	//   ....[1]....
        /*00d8*/ 	.word	0x00005dd0


	//   ....[2]....
        /*00dc*/ 	.word	0x00006530


	//----- nvinfo : EIATTR_MBARRIER_INSTR_OFFSETS
	.align		4
.L_45:
        /*00e0*/ 	.byte	0x04, 0x39
        /*00e2*/ 	.short	(.L_47 - .L_46)


	//   ....[0]....
.L_46:
        /*00e4*/ 	.word	0x000005d0
        /*00e8*/ 	.word	0x000000ff
        /*00ec*/ 	.word	0x00000000
        /*00f0*/ 	.short	0x0100
        /*00f2*/ 	.byte	0x05
	.zero		1


	//   ....[1]....
        /*00f4*/ 	.word	0x000005e0
        /*00f8*/ 	.word	0x000000ff
        /*00fc*/ 	.word	0x000000d8
        /*0100*/ 	.short	0x0100
        /*0102*/ 	.byte	0x05
	.zero		1


	//   ....[2]....
        /*0104*/ 	.word	0x000005f0
        /*0108*/ 	.word	0x000000ff
        /*010c*/ 	.word	0x00000008
        /*0110*/ 	.short	0x0100
        /*0112*/ 	.byte	0x05
	.zero		1


	//   ....[3]....
        /*0114*/ 	.word	0x00000600
        /*0118*/ 	.word	0x000000ff
        /*011c*/ 	.word	0x000000e0
        /*0120*/ 	.short	0x0100
        /*0122*/ 	.byte	0x05
	.zero		1


	//   ....[4]....
        /*0124*/ 	.word	0x00000610
        /*0128*/ 	.word	0x000000ff
        /*012c*/ 	.word	0x00000010
        /*0130*/ 	.short	0x0100
        /*0132*/ 	.byte	0x05
	.zero		1


	//   ....[5]....
        /*0134*/ 	.word	0x00000620
        /*0138*/ 	.word	0x000000ff
        /*013c*/ 	.word	0x000000e8
        /*0140*/ 	.short	0x0100
        /*0142*/ 	.byte	0x05
	.zero		1


	//   ....[6]....
        /*0144*/ 	.word	0x00000630
        /*0148*/ 	.word	0x000000ff
        /*014c*/ 	.word	0x00000018
        /*0150*/ 	.short	0x0100
        /*0152*/ 	.byte	0x05
	.zero		1


	//   ....[7]....
        /*0154*/ 	.word	0x00000640
        /*0158*/ 	.word	0x000000ff
        /*015c*/ 	.word	0x000000f0
        /*0160*/ 	.short	0x0100
        /*0162*/ 	.byte	0x05
	.zero		1


	//   ....[8]....
        /*0164*/ 	.word	0x00000650
        /*0168*/ 	.word	0x000000ff
        /*016c*/ 	.word	0x00000020
        /*0170*/ 	.short	0x0100
        /*0172*/ 	.byte	0x05
	.zero		1


	//   ....[9]....
        /*0174*/ 	.word	0x00000660
        /*0178*/ 	.word	0x000000ff
        /*017c*/ 	.word	0x000000f8
        /*0180*/ 	.short	0x0100
        /*0182*/ 	.byte	0x05
	.zero		1


	//   ....[10]....
        /*0184*/ 	.word	0x00000670
        /*0188*/ 	.word	0x000000ff
        /*018c*/ 	.word	0x00000028
        /*0190*/ 	.short	0x0100
        /*0192*/ 	.byte	0x05
	.zero		1


	//   ....[11]....
        /*0194*/ 	.word	0x00000680
        /*0198*/ 	.word	0x000000ff
        /*019c*/ 	.word	0x00000100
        /*01a0*/ 	.short	0x0100
        /*01a2*/ 	.byte	0x05
	.zero		1


	//   ....[12]....
        /*01a4*/ 	.word	0x00000690
        /*01a8*/ 	.word	0x000000ff
        /*01ac*/ 	.word	0x00000030
        /*01b0*/ 	.short	0x0100
        /*01b2*/ 	.byte	0x05
	.zero		1


	//   ....[13]....
        /*01b4*/ 	.word	0x000006a0
        /*01b8*/ 	.word	0x000000ff
        /*01bc*/ 	.word	0x00000108
        /*01c0*/ 	.short	0x0100
        /*01c2*/ 	.byte	0x05
	.zero		1


	//   ....[14]....
        /*01c4*/ 	.word	0x000006b0
        /*01c8*/ 	.word	0x000000ff
        /*01cc*/ 	.word	0x00000038
        /*01d0*/ 	.short	0x0100
        /*01d2*/ 	.byte	0x05
	.zero		1


	//   ....[15]....
        /*01d4*/ 	.word	0x000006c0
        /*01d8*/ 	.word	0x000000ff
        /*01dc*/ 	.word	0x00000110
        /*01e0*/ 	.short	0x0100
        /*01e2*/ 	.byte	0x05
	.zero		1


	//   ....[16]....
        /*01e4*/ 	.word	0x000006d0
        /*01e8*/ 	.word	0x000000ff
        /*01ec*/ 	.word	0x00000040
        /*01f0*/ 	.short	0x0100
        /*01f2*/ 	.byte	0x05
	.zero		1


	//   ....[17]....
        /*01f4*/ 	.word	0x000006e0
        /*01f8*/ 	.word	0x000000ff
        /*01fc*/ 	.word	0x00000118
        /*0200*/ 	.short	0x0100
        /*0202*/ 	.byte	0x05
	.zero		1


	//   ....[18]....
        /*0204*/ 	.word	0x000006f0
        /*0208*/ 	.word	0x000000ff
        /*020c*/ 	.word	0x00000048
        /*0210*/ 	.short	0x0100
        /*0212*/ 	.byte	0x05
	.zero		1


	//   ....[19]....
        /*0214*/ 	.word	0x00000700
        /*0218*/ 	.word	0x000000ff
        /*021c*/ 	.word	0x00000120
        /*0220*/ 	.short	0x0100
        /*0222*/ 	.byte	0x05
	.zero		1


	//   ....[20]....
        /*0224*/ 	.word	0x00000710
        /*0228*/ 	.word	0x000000ff
        /*022c*/ 	.word	0x00000050
        /*0230*/ 	.short	0x0100
        /*0232*/ 	.byte	0x05
	.zero		1


	//   ....[21]....
        /*0234*/ 	.word	0x00000720
        /*0238*/ 	.word	0x000000ff
        /*023c*/ 	.word	0x00000128
        /*0240*/ 	.short	0x0100
        /*0242*/ 	.byte	0x05
	.zero		1


	//   ....[22]....
        /*0244*/ 	.word	0x00000730
        /*0248*/ 	.word	0x000000ff
        /*024c*/ 	.word	0x00000058
        /*0250*/ 	.short	0x0100
        /*0252*/ 	.byte	0x05
	.zero		1


	//   ....[23]....
        /*0254*/ 	.word	0x00000740
        /*0258*/ 	.word	0x000000ff
        /*025c*/ 	.word	0x00000130
        /*0260*/ 	.short	0x0100
        /*0262*/ 	.byte	0x05
	.zero		1


	//   ....[24]....
        /*0264*/ 	.word	0x00000750
        /*0268*/ 	.word	0x000000ff
        /*026c*/ 	.word	0x00000060
        /*0270*/ 	.short	0x0100
        /*0272*/ 	.byte	0x05
	.zero		1


	//   ....[25]....
        /*0274*/ 	.word	0x00000760
        /*0278*/ 	.word	0x000000ff
        /*027c*/ 	.word	0x00000138
        /*0280*/ 	.short	0x0100
        /*0282*/ 	.byte	0x05
	.zero		1


	//   ....[26]....
        /*0284*/ 	.word	0x00000770
        /*0288*/ 	.word	0x000000ff
        /*028c*/ 	.word	0x00000068
        /*0290*/ 	.short	0x0100
        /*0292*/ 	.byte	0x05
	.zero		1


	//   ....[27]....
        /*0294*/ 	.word	0x00000780
        /*0298*/ 	.word	0x000000ff
        /*029c*/ 	.word	0x00000140
        /*02a0*/ 	.short	0x0100
        /*02a2*/ 	.byte	0x05
	.zero		1


	//   ....[28]....
        /*02a4*/ 	.word	0x00000790
        /*02a8*/ 	.word	0x000000ff
        /*02ac*/ 	.word	0x00000070
        /*02b0*/ 	.short	0x0100
        /*02b2*/ 	.byte	0x05
	.zero		1


	//   ....[29]....
        /*02b4*/ 	.word	0x000007a0
        /*02b8*/ 	.word	0x000000ff
        /*02bc*/ 	.word	0x00000148
        /*02c0*/ 	.short	0x0100
        /*02c2*/ 	.byte	0x05
	.zero		1


	//   ....[30]....
        /*02c4*/ 	.word	0x000007b0
        /*02c8*/ 	.word	0x000000ff
        /*02cc*/ 	.word	0x00000078
        /*02d0*/ 	.short	0x0100
        /*02d2*/ 	.byte	0x05
	.zero		1


	//   ....[31]....
        /*02d4*/ 	.word	0x000007c0
        /*02d8*/ 	.word	0x000000ff
        /*02dc*/ 	.word	0x00000150
        /*02e0*/ 	.short	0x0100
        /*02e2*/ 	.byte	0x05
	.zero		1


	//   ....[32]....
        /*02e4*/ 	.word	0x000007d0
        /*02e8*/ 	.word	0x000000ff
        /*02ec*/ 	.word	0x00000080
        /*02f0*/ 	.short	0x0100
        /*02f2*/ 	.byte	0x05
	.zero		1


	//   ....[33]....
        /*02f4*/ 	.word	0x000007e0
        /*02f8*/ 	.word	0x000000ff
        /*02fc*/ 	.word	0x00000158
        /*0300*/ 	.short	0x0100
        /*0302*/ 	.byte	0x05
	.zero		1


	//   ....[34]....
        /*0304*/ 	.word	0x000007f0
        /*0308*/ 	.word	0x000000ff
        /*030c*/ 	.word	0x00000088
        /*0310*/ 	.short	0x0100
        /*0312*/ 	.byte	0x05
	.zero		1


	//   ....[35]....
        /*0314*/ 	.word	0x00000800
        /*0318*/ 	.word	0x000000ff
        /*031c*/ 	.word	0x00000160
        /*0320*/ 	.short	0x0100
        /*0322*/ 	.byte	0x05
	.zero		1


	//   ....[36]....
        /*0324*/ 	.word	0x00000810
        /*0328*/ 	.word	0x000000ff
        /*032c*/ 	.word	0x00000090
        /*0330*/ 	.short	0x0100
        /*0332*/ 	.byte	0x05
	.zero		1


	//   ....[37]....
        /*0334*/ 	.word	0x00000820
        /*0338*/ 	.word	0x000000ff
        /*033c*/ 	.word	0x00000168
        /*0340*/ 	.short	0x0100
        /*0342*/ 	.byte	0x05
	.zero		1


	//   ....[38]....
        /*0344*/ 	.word	0x00000830
        /*0348*/ 	.word	0x000000ff
        /*034c*/ 	.word	0x00000098
        /*0350*/ 	.short	0x0100
        /*0352*/ 	.byte	0x05
	.zero		1


	//   ....[39]....
        /*0354*/ 	.word	0x00000840
        /*0358*/ 	.word	0x000000ff
        /*035c*/ 	.word	0x00000170
        /*0360*/ 	.short	0x0100
        /*0362*/ 	.byte	0x05
	.zero		1


	//   ....[40]....
        /*0364*/ 	.word	0x00000850
        /*0368*/ 	.word	0x000000ff
        /*036c*/ 	.word	0x000000a0
        /*0370*/ 	.short	0x0100
        /*0372*/ 	.byte	0x05
	.zero		1


	//   ....[41]....
        /*0374*/ 	.word	0x00000860
        /*0378*/ 	.word	0x000000ff
        /*037c*/ 	.word	0x00000178
        /*0380*/ 	.short	0x0100
        /*0382*/ 	.byte	0x05
	.zero		1


	//   ....[42]....
        /*0384*/ 	.word	0x00000870
        /*0388*/ 	.word	0x000000ff
        /*038c*/ 	.word	0x000000a8
        /*0390*/ 	.short	0x0100
        /*0392*/ 	.byte	0x05
	.zero		1


	//   ....[43]....
        /*0394*/ 	.word	0x00000880
        /*0398*/ 	.word	0x000000ff
        /*039c*/ 	.word	0x00000180
        /*03a0*/ 	.short	0x0100
        /*03a2*/ 	.byte	0x05
	.zero		1


	//   ....[44]....
        /*03a4*/ 	.word	0x00000890
        /*03a8*/ 	.word	0x000000ff
        /*03ac*/ 	.word	0x000000b0
        /*03b0*/ 	.short	0x0100
        /*03b2*/ 	.byte	0x05
	.zero		1


	//   ....[45]....
        /*03b4*/ 	.word	0x000008a0
        /*03b8*/ 	.word	0x000000ff
        /*03bc*/ 	.word	0x00000188
        /*03c0*/ 	.short	0x0100
        /*03c2*/ 	.byte	0x05
	.zero		1


	//   ....[46]....
        /*03c4*/ 	.word	0x000008b0
        /*03c8*/ 	.word	0x000000ff
        /*03cc*/ 	.word	0x000000b8
        /*03d0*/ 	.short	0x0100
        /*03d2*/ 	.byte	0x05
	.zero		1


	//   ....[47]....
        /*03d4*/ 	.word	0x000008c0
        /*03d8*/ 	.word	0x000000ff
        /*03dc*/ 	.word	0x00000190
        /*03e0*/ 	.short	0x0100
        /*03e2*/ 	.byte	0x05
	.zero		1


	//   ....[48]....
        /*03e4*/ 	.word	0x000008d0
        /*03e8*/ 	.word	0x000000ff
        /*03ec*/ 	.word	0x000000c0
        /*03f0*/ 	.short	0x0100
        /*03f2*/ 	.byte	0x05
	.zero		1


	//   ....[49]....
        /*03f4*/ 	.word	0x000008e0
        /*03f8*/ 	.word	0x000000ff
        /*03fc*/ 	.word	0x00000198
        /*0400*/ 	.short	0x0100
        /*0402*/ 	.byte	0x05
	.zero		1


	//   ....[50]....
        /*0404*/ 	.word	0x000008f0
        /*0408*/ 	.word	0x000000ff
        /*040c*/ 	.word	0x000000c8
        /*0410*/ 	.short	0x0100
        /*0412*/ 	.byte	0x05
	.zero		1


	//   ....[51]....
        /*0414*/ 	.word	0x00000900
        /*0418*/ 	.word	0x000000ff
        /*041c*/ 	.word	0x000001a0
        /*0420*/ 	.short	0x0100
        /*0422*/ 	.byte	0x05
	.zero		1


	//   ....[52]....
        /*0424*/ 	.word	0x00000910
        /*0428*/ 	.word	0x000000ff
        /*042c*/ 	.word	0x000000d0
        /*0430*/ 	.short	0x0100
        /*0432*/ 	.byte	0x05
	.zero		1


	//   ....[53]....
        /*0434*/ 	.word	0x00000920
        /*0438*/ 	.word	0x000000ff
        /*043c*/ 	.word	0x000001a8
        /*0440*/ 	.short	0x0100
        /*0442*/ 	.byte	0x05
	.zero		1


	//   ....[54]....
        /*0444*/ 	.word	0x00000a60
        /*0448*/ 	.word	0x000000ff
        /*044c*/ 	.word	0x000001b0
        /*0450*/ 	.short	0x0100
        /*0452*/ 	.byte	0x06
	.zero		1


	//   ....[55]....
        /*0454*/ 	.word	0x00000a70
        /*0458*/ 	.word	0x000000ff
        /*045c*/ 	.word	0x000001b8
        /*0460*/ 	.short	0x0100
        /*0462*/ 	.byte	0x06
	.zero		1


	//   ....[56]....
        /*0464*/ 	.word	0x00000b60
        /*0468*/ 	.word	0x000000ff
        /*046c*/ 	.word	0x000001c0
        /*0470*/ 	.short	0x0100
        /*0472*/ 	.byte	0x05
	.zero		1


	//   ....[57]....
        /*0474*/ 	.word	0x00000b70
        /*0478*/ 	.word	0x000000ff
        /*047c*/ 	.word	0x000001c8
        /*0480*/ 	.short	0x0100
        /*0482*/ 	.byte	0x05
	.zero		1


	//   ....[58]....
        /*0484*/ 	.word	0x00000cb0
        /*0488*/ 	.word	0x000000ff
        /*048c*/ 	.word	0x000001d0
        /*0490*/ 	.short	0x0100
        /*0492*/ 	.byte	0x05
	.zero		1


	//   ....[59]....
        /*0494*/ 	.word	0x00000cc0
        /*0498*/ 	.word	0x000000ff
        /*049c*/ 	.word	0x000001e0
        /*04a0*/ 	.short	0x0100
        /*04a2*/ 	.byte	0x05
	.zero		1


	//   ....[60]....
        /*04a4*/ 	.word	0x00000cd0
        /*04a8*/ 	.word	0x000000ff
        /*04ac*/ 	.word	0x000001d8
        /*04b0*/ 	.short	0x0100
        /*04b2*/ 	.byte	0x05
	.zero		1


	//   ....[61]....
        /*04b4*/ 	.word	0x00000ce0
        /*04b8*/ 	.word	0x000000ff
        /*04bc*/ 	.word	0x000001e8
        /*04c0*/ 	.short	0x0100
        /*04c2*/ 	.byte	0x05
	.zero		1


	//   ....[62]....
        /*04c4*/ 	.word	0x00000e10
        /*04c8*/ 	.word	0x000000ff
        /*04cc*/ 	.word	0x000001f0
        /*04d0*/ 	.short	0x0100
        /*04d2*/ 	.byte	0x06
	.zero		1


	//   ....[63]....
        /*04d4*/ 	.word	0x00000e20
        /*04d8*/ 	.word	0x000000ff
        /*04dc*/ 	.word	0x00000210
        /*04e0*/ 	.short	0x0100
        /*04e2*/ 	.byte	0x06
	.zero		1


	//   ....[64]....
        /*04e4*/ 	.word	0x00000e30
        /*04e8*/ 	.word	0x000000ff
        /*04ec*/ 	.word	0x000001f8
        /*04f0*/ 	.short	0x0100
        /*04f2*/ 	.byte	0x06
	.zero		1


	//   ....[65]....
        /*04f4*/ 	.word	0x00000e40
        /*04f8*/ 	.word	0x000000ff
        /*04fc*/ 	.word	0x00000218
        /*0500*/ 	.short	0x0100
        /*0502*/ 	.byte	0x06
	.zero		1


	//   ....[66]....
        /*0504*/ 	.word	0x00000e50
        /*0508*/ 	.word	0x000000ff
        /*050c*/ 	.word	0x00000200
        /*0510*/ 	.short	0x0100
        /*0512*/ 	.byte	0x06
	.zero		1


	//   ....[67]....
        /*0514*/ 	.word	0x00000e60
        /*0518*/ 	.word	0x000000ff
        /*051c*/ 	.word	0x00000220
        /*0520*/ 	.short	0x0100
        /*0522*/ 	.byte	0x06
	.zero		1


	//   ....[68]....
        /*0524*/ 	.word	0x00000e70
        /*0528*/ 	.word	0x000000ff
        /*052c*/ 	.word	0x00000208
        /*0530*/ 	.short	0x0100
        /*0532*/ 	.byte	0x06
	.zero		1


	//   ....[69]....
        /*0534*/ 	.word	0x00000e80
        /*0538*/ 	.word	0x000000ff
        /*053c*/ 	.word	0x00000228
        /*0540*/ 	.short	0x0100
        /*0542*/ 	.byte	0x06
	.zero		1


	//   ....[70]....
        /*0544*/ 	.word	0x00000f70
        /*0548*/ 	.word	0x000000ff
        /*054c*/ 	.word	0x00000230
        /*0550*/ 	.short	0x0100
        /*0552*/ 	.byte	0x05
	.zero		1


	//   ....[71]....
        /*0554*/ 	.word	0x00000f80
        /*0558*/ 	.word	0x000000ff
        /*055c*/ 	.word	0x00000240
        /*0560*/ 	.short	0x0100
        /*0562*/ 	.byte	0x05
	.zero		1


	//   ....[72]....
        /*0564*/ 	.word	0x00000f90
        /*0568*/ 	.word	0x000000ff
        /*056c*/ 	.word	0x00000238
        /*0570*/ 	.short	0x0100
        /*0572*/ 	.byte	0x05
	.zero		1


	//   ....[73]....
        /*0574*/ 	.word	0x00000fa0
        /*0578*/ 	.word	0x000000ff
        /*057c*/ 	.word	0x00000248
        /*0580*/ 	.short	0x0100
        /*0582*/ 	.byte	0x05
	.zero		1


	//   ....[74]....
        /*0584*/ 	.word	0x00001870
        /*0588*/ 	.word	0x00000003
        /*058c*/ 	.word	0x00000240
        /*0590*/ 	.short	0x010a
        /*0592*/ 	.byte	0xff
	.zero		1


	//   ....[75]....
        /*0594*/ 	.word	0x000018a0
        /*0598*/ 	.word	0x00000003
        /*059c*/ 	.word	0x00000230
        /*05a0*/ 	.short	0x0101
        /*05a2*/ 	.byte	0xff
	.zero		1


	//   ....[76]....
        /*05a4*/ 	.word	0x00001970
        /*05a8*/ 	.word	0x000000ff
        /*05ac*/ 	.word	0x000000d8
        /*05b0*/ 	.short	0x010a
        /*05b2*/ 	.byte	0x08
	.zero		1


	//   ....[77]....
        /*05b4*/ 	.word	0x00001a10
        /*05b8*/ 	.word	0x000000ff
        /*05bc*/ 	.word	0x000000d8
        /*05c0*/ 	.short	0x010a
        /*05c2*/ 	.byte	0x21
	.zero		1


	//   ....[78]....
        /*05c4*/ 	.word	0x00001b70
        /*05c8*/ 	.word	0x000000ff
        /*05cc*/ 	.word	0x000000d8
        /*05d0*/ 	.short	0x010a
        /*05d2*/ 	.byte	0x08
	.zero		1


	//   ....[79]....
        /*05d4*/ 	.word	0x00001c60
        /*05d8*/ 	.word	0x000000ff
        /*05dc*/ 	.word	0x000001c8
        /*05e0*/ 	.short	0x0101
        /*05e2*/ 	.byte	0x04
	.zero		1


	//   ....[80]....
        /*05e4*/ 	.word	0x00001c80
        /*05e8*/ 	.word	0x000000ff
        /*05ec*/ 	.word	0x000000d8
        /*05f0*/ 	.short	0x010a
        /*05f2*/ 	.byte	0x08
	.zero		1


	//   ....[81]....
        /*05f4*/ 	.word	0x00001d00
        /*05f8*/ 	.word	0x000000ff
        /*05fc*/ 	.word	0x000000d8
        /*0600*/ 	.short	0x010a
        /*0602*/ 	.byte	0x11
	.zero		1


	//   ....[82]....
        /*0604*/ 	.word	0x00001e60
        /*0608*/ 	.word	0x000000ff
        /*060c*/ 	.word	0x000000d8
        /*0610*/ 	.short	0x010a
        /*0612*/ 	.byte	0x08
	.zero		1


	//   ....[83]....
        /*0614*/ 	.word	0x00001f80
        /*0618*/ 	.word	0x00000002
        /*061c*/ 	.word	0x000001d0
        /*0620*/ 	.short	0x010a
        /*0622*/ 	.byte	0xff
	.zero		1


	//   ....[84]....
        /*0624*/ 	.word	0x00002040
        /*0628*/ 	.word	0x00000002
        /*062c*/ 	.word	0x00000000
        /*0630*/ 	.short	0x0101
        /*0632*/ 	.byte	0xff
	.zero		1


	//   ....[85]....
        /*0634*/ 	.word	0x000025a0
        /*0638*/ 	.word	0x000000ff
        /*063c*/ 	.word	0x00000000
        /*0640*/ 	.short	0x010a
        /*0642*/ 	.byte	0x05
	.zero		1


	//   ....[86]....
        /*0644*/ 	.word	0x00002630
        /*0648*/ 	.word	0x000000ff
        /*064c*/ 	.word	0x00000000
        /*0650*/ 	.short	0x010a
        /*0652*/ 	.byte	0x05
	.zero		1


	//   ....[87]....
        /*0654*/ 	.word	0x000026c0
        /*0658*/ 	.word	0x000000ff
        /*065c*/ 	.word	0x00000000
        /*0660*/ 	.short	0x010a
        /*0662*/ 	.byte	0x05
	.zero		1


	//   ....[88]....
        /*0664*/ 	.word	0x00002750
        /*0668*/ 	.word	0x000000ff
        /*066c*/ 	.word	0x00000000
        /*0670*/ 	.short	0x010a
        /*0672*/ 	.byte	0x05
	.zero		1


	//   ....[89]....
        /*0674*/ 	.word	0x000027e0
        /*0678*/ 	.word	0x000000ff
        /*067c*/ 	.word	0x00000000
        /*0680*/ 	.short	0x010a
        /*0682*/ 	.byte	0x05
	.zero		1


	//   ....[90]....
        /*0684*/ 	.word	0x00002870
        /*0688*/ 	.word	0x000000ff
        /*068c*/ 	.word	0x00000000
        /*0690*/ 	.short	0x010a
        /*0692*/ 	.byte	0x05
	.zero		1


	//   ....[91]....
        /*0694*/ 	.word	0x00002900
        /*0698*/ 	.word	0x000000ff
        /*069c*/ 	.word	0x00000000
        /*06a0*/ 	.short	0x010a
        /*06a2*/ 	.byte	0x05
	.zero		1


	//   ....[92]....
        /*06a4*/ 	.word	0x00002990
        /*06a8*/ 	.word	0x000000ff
        /*06ac*/ 	.word	0x00000000
        /*06b0*/ 	.short	0x010a
        /*06b2*/ 	.byte	0x05
	.zero		1


	//   ....[93]....
        /*06b4*/ 	.word	0x00002a20
        /*06b8*/ 	.word	0x000000ff
        /*06bc*/ 	.word	0x00000000
        /*06c0*/ 	.short	0x010a
        /*06c2*/ 	.byte	0x05
	.zero		1


	//   ....[94]....
        /*06c4*/ 	.word	0x00002ab0
        /*06c8*/ 	.word	0x000000ff
        /*06cc*/ 	.word	0x00000000
        /*06d0*/ 	.short	0x010a
        /*06d2*/ 	.byte	0x05
	.zero		1


	//   ....[95]....
        /*06d4*/ 	.word	0x00002b40
        /*06d8*/ 	.word	0x000000ff
        /*06dc*/ 	.word	0x00000000
        /*06e0*/ 	.short	0x010a
        /*06e2*/ 	.byte	0x05
	.zero		1


	//   ....[96]....
        /*06e4*/ 	.word	0x00002bd0
        /*06e8*/ 	.word	0x000000ff
        /*06ec*/ 	.word	0x00000000
        /*06f0*/ 	.short	0x010a
        /*06f2*/ 	.byte	0x05
	.zero		1


	//   ....[97]....
        /*06f4*/ 	.word	0x00002c60
        /*06f8*/ 	.word	0x000000ff
        /*06fc*/ 	.word	0x00000000
        /*0700*/ 	.short	0x010a
        /*0702*/ 	.byte	0x05
	.zero		1


	//   ....[98]....
        /*0704*/ 	.word	0x00002cf0
        /*0708*/ 	.word	0x000000ff
        /*070c*/ 	.word	0x00000000
        /*0710*/ 	.short	0x010a
        /*0712*/ 	.byte	0x05
	.zero		1


	//   ....[99]....
        /*0714*/ 	.word	0x00002d80
        /*0718*/ 	.word	0x000000ff
        /*071c*/ 	.word	0x00000000
        /*0720*/ 	.short	0x010a
        /*0722*/ 	.byte	0x05
	.zero		1


	//   ....[100]....
        /*0724*/ 	.word	0x00002e10
        /*0728*/ 	.word	0x000000ff
        /*072c*/ 	.word	0x00000000
        /*0730*/ 	.short	0x010a
        /*0732*/ 	.byte	0x05
	.zero		1


	//   ....[101]....
        /*0734*/ 	.word	0x00002ea0
        /*0738*/ 	.word	0x000000ff
        /*073c*/ 	.word	0x00000000
        /*0740*/ 	.short	0x010a
        /*0742*/ 	.byte	0x05
	.zero		1


	//   ....[102]....
        /*0744*/ 	.word	0x00002f30
        /*0748*/ 	.word	0x000000ff
        /*074c*/ 	.word	0x00000000
        /*0750*/ 	.short	0x010a
        /*0752*/ 	.byte	0x05
	.zero		1


	//   ....[103]....
        /*0754*/ 	.word	0x00002fc0
        /*0758*/ 	.word	0x000000ff
        /*075c*/ 	.word	0x00000000
        /*0760*/ 	.short	0x010a
        /*0762*/ 	.byte	0x05
	.zero		1


	//   ....[104]....
        /*0764*/ 	.word	0x00003050
        /*0768*/ 	.word	0x000000ff
        /*076c*/ 	.word	0x00000000
        /*0770*/ 	.short	0x010a
        /*0772*/ 	.byte	0x05
	.zero		1


	//   ....[105]....
        /*0774*/ 	.word	0x000030e0
        /*0778*/ 	.word	0x000000ff
        /*077c*/ 	.word	0x00000000
        /*0780*/ 	.short	0x010a
        /*0782*/ 	.byte	0x05
	.zero		1


	//   ....[106]....
        /*0784*/ 	.word	0x00003170
        /*0788*/ 	.word	0x000000ff
        /*078c*/ 	.word	0x00000000
        /*0790*/ 	.short	0x010a
        /*0792*/ 	.byte	0x05
	.zero		1


	//   ....[107]....
        /*0794*/ 	.word	0x00003200
        /*0798*/ 	.word	0x000000ff
        /*079c*/ 	.word	0x00000000
        /*07a0*/ 	.short	0x010a
        /*07a2*/ 	.byte	0x05
	.zero		1


	//   ....[108]....
        /*07a4*/ 	.word	0x00003290
        /*07a8*/ 	.word	0x000000ff
        /*07ac*/ 	.word	0x00000000
        /*07b0*/ 	.short	0x010a
        /*07b2*/ 	.byte	0x05
	.zero		1


	//   ....[109]....
        /*07b4*/ 	.word	0x00003320
        /*07b8*/ 	.word	0x000000ff
        /*07bc*/ 	.word	0x00000000
        /*07c0*/ 	.short	0x010a
        /*07c2*/ 	.byte	0x05
	.zero		1


	//   ....[110]....
        /*07c4*/ 	.word	0x000033b0
        /*07c8*/ 	.word	0x000000ff
        /*07cc*/ 	.word	0x00000000
        /*07d0*/ 	.short	0x010a
        /*07d2*/ 	.byte	0x05
	.zero		1


	//   ....[111]....
        /*07d4*/ 	.word	0x00003450
        /*07d8*/ 	.word	0x00000000
        /*07dc*/ 	.word	0x00000000
        /*07e0*/ 	.short	0x010a
        /*07e2*/ 	.byte	0xff
	.zero		1


	//   ....[112]....
        /*07e4*/ 	.word	0x00003570
        /*07e8*/ 	.word	0x00000000
        /*07ec*/ 	.word	0x00000230
        /*07f0*/ 	.short	0x010a
        /*07f2*/ 	.byte	0xff
	.zero		1


	//   ....[113]....
        /*07f4*/ 	.word	0x000035d0
        /*07f8*/ 	.word	0x00000004
        /*07fc*/ 	.word	0x00000000
        /*0800*/ 	.short	0x0101
        /*0802*/ 	.byte	0xff
	.zero		1


	//   ....[114]....
        /*0804*/ 	.word	0x000035f0
        /*0808*/ 	.word	0x000000ff
        /*080c*/ 	.word	0x000001e0
        /*0810*/ 	.short	0x010a
        /*0812*/ 	.byte	0x05
	.zero		1


	//   ....[115]....
        /*0814*/ 	.word	0x00003710
        /*0818*/ 	.word	0x00000000
        /*081c*/ 	.word	0x000001d0
        /*0820*/ 	.short	0x010a
        /*0822*/ 	.byte	0xff
	.zero		1


	//   ....[116]....
        /*0824*/ 	.word	0x00003820
        /*0828*/ 	.word	0x00000000
        /*082c*/ 	.word	0x00000000
        /*0830*/ 	.short	0x0101
        /*0832*/ 	.byte	0xff
	.zero		1


	//   ....[117]....
        /*0834*/ 	.word	0x000038b0
        /*0838*/ 	.word	0x000000ff
        /*083c*/ 	.word	0x000001e0
        /*0840*/ 	.short	0x0106
        /*0842*/ 	.byte	0x05
	.zero		1


	//   ....[118]....
        /*0844*/ 	.word	0x000038d0
        /*0848*/ 	.word	0x000000ff
        /*084c*/ 	.word	0x000001e0
        /*0850*/ 	.short	0x010a
        /*0852*/ 	.byte	0x05
	.zero		1


	//   ....[119]....
        /*0854*/ 	.word	0x00003960
        /*0858*/ 	.word	0x000000ff
        /*085c*/ 	.word	0x000001e0
        /*0860*/ 	.short	0x0106
        /*0862*/ 	.byte	0x04
	.zero		1


	//   ....[120]....
        /*0864*/ 	.word	0x000039a0
        /*0868*/ 	.word	0x00000000
        /*086c*/ 	.word	0x000001e0
        /*0870*/ 	.short	0x010a
        /*0872*/ 	.byte	0xff
	.zero		1


	//   ....[121]....
        /*0874*/ 	.word	0x00003e90
        /*0878*/ 	.word	0x00000000
        /*087c*/ 	.word	0x000001d0
        /*0880*/ 	.short	0x010a
        /*0882*/ 	.byte	0xff
	.zero		1


	//   ....[122]....
        /*0884*/ 	.word	0x00003f90
        /*0888*/ 	.word	0x00000003
        /*088c*/ 	.word	0x00000000
        /*0890*/ 	.short	0x0101
        /*0892*/ 	.byte	0xff
	.zero		1


	//   ....[123]....
        /*0894*/ 	.word	0x00003fa0
        /*0898*/ 	.word	0x000000ff
        /*089c*/ 	.word	0x00000000
        /*08a0*/ 	.short	0x010a
        /*08a2*/ 	.byte	0x04
	.zero		1


	//   ....[124]....
        /*08a4*/ 	.word	0x00004020
        /*08a8*/ 	.word	0x000000ff
        /*08ac*/ 	.word	0x00000210
        /*08b0*/ 	.short	0x010a
        /*08b2*/ 	.byte	0x08
	.zero		1


	//   ....[125]....
        /*08b4*/ 	.word	0x00004100
        /*08b8*/ 	.word	0x000000ff
        /*08bc*/ 	.word	0x00000000
        /*08c0*/ 	.short	0x010a
        /*08c2*/ 	.byte	0x07
	.zero		1


	//   ....[126]....
        /*08c4*/ 	.word	0x00004240
        /*08c8*/ 	.word	0x000000ff
        /*08cc*/ 	.word	0x00000000
        /*08d0*/ 	.short	0x010a
        /*08d2*/ 	.byte	0x04
	.zero		1


	//   ....[127]....
        /*08d4*/ 	.word	0x00004430
        /*08d8*/ 	.word	0x000000ff
        /*08dc*/ 	.word	0x00000000
        /*08e0*/ 	.short	0x010a
        /*08e2*/ 	.byte	0x05
	.zero		1


	//   ....[128]....
        /*08e4*/ 	.word	0x000044c0
        /*08e8*/ 	.word	0x000000ff
        /*08ec*/ 	.word	0x00000000
        /*08f0*/ 	.short	0x010a
        /*08f2*/ 	.byte	0x05
	.zero		1


	//   ....[129]....
        /*08f4*/ 	.word	0x00004550
        /*08f8*/ 	.word	0x000000ff
        /*08fc*/ 	.word	0x00000000
        /*0900*/ 	.short	0x010a
        /*0902*/ 	.byte	0x05
	.zero		1


	//   ....[130]....
        /*0904*/ 	.word	0x000045e0
        /*0908*/ 	.word	0x000000ff
        /*090c*/ 	.word	0x00000000
        /*0910*/ 	.short	0x010a
        /*0912*/ 	.byte	0x07
	.zero		1


	//   ....[131]....
        /*0914*/ 	.word	0x00004a20
        /*0918*/ 	.word	0x00000000
        /*091c*/ 	.word	0x000001d0
        /*0920*/ 	.short	0x010a
        /*0922*/ 	.byte	0xff
	.zero		1


	//   ....[132]....
        /*0924*/ 	.word	0x00004b10
        /*0928*/ 	.word	0x00000000
        /*092c*/ 	.word	0x00000000
        /*0930*/ 	.short	0x0101
        /*0932*/ 	.byte	0xff
	.zero		1


	//   ....[133]....
        /*0934*/ 	.word	0x00004e30
        /*0938*/ 	.word	0x000000ff
        /*093c*/ 	.word	0x000001c8
        /*0940*/ 	.short	0x010a
        /*0942*/ 	.byte	0x06
	.zero		1


	//   ....[134]....
        /*0944*/ 	.word	0x00004fb0
        /*0948*/ 	.word	0x000000ff
        /*094c*/ 	.word	0x000001b8
        /*0950*/ 	.short	0x010a
        /*0952*/ 	.byte	0x06
	.zero		1


	//   ....[135]....
        /*0954*/ 	.word	0x000052e0
        /*0958*/ 	.word	0x000000ff
        /*095c*/ 	.word	0x000001b0
        /*0960*/ 	.short	0x010b
        /*0962*/ 	.byte	0x06
	.zero		1


	//   ....[136]....
        /*0964*/ 	.word	0x00005300
        /*0968*/ 	.word	0x000000ff
        /*096c*/ 	.word	0x00000000
        /*0970*/ 	.short	0x0101
        /*0972*/ 	.byte	0x25
	.zero		1


	//   ....[137]....
        /*0974*/ 	.word	0x00005340
        /*0978*/ 	.word	0x00000000
        /*097c*/ 	.word	0x000001b8
        /*0980*/ 	.short	0x010a
        /*0982*/ 	.byte	0xff
	.zero		1


	//   ....[138]....
        /*0984*/ 	.word	0x000056a0
        /*0988*/ 	.word	0x00000000
        /*098c*/ 	.word	0x000001d0
        /*0990*/ 	.short	0x010a
        /*0992*/ 	.byte	0xff
	.zero		1


	//   ....[139]....
        /*0994*/ 	.word	0x000057b0
        /*0998*/ 	.word	0x00000000
        /*099c*/ 	.word	0x00000000
        /*09a0*/ 	.short	0x0101
        /*09a2*/ 	.byte	0xff
	.zero		1


	//   ....[140]....
        /*09a4*/ 	.word	0x00006160
        /*09a8*/ 	.word	0x000000ff
        /*09ac*/ 	.word	0x000001b0
        /*09b0*/ 	.short	0x010a
        /*09b2*/ 	.byte	0x2b
	.zero		1


	//   ....[141]....
        /*09b4*/ 	.word	0x00006180
        /*09b8*/ 	.word	0x0000005c
        /*09bc*/ 	.word	0x000001f0
        /*09c0*/ 	.short	0x010a
        /*09c2*/ 	.byte	0xff
	.zero		1


	//   ....[142]....
        /*09c4*/ 	.word	0x000062d0
        /*09c8*/ 	.word	0x000000ff
        /*09cc*/ 	.word	0x000001b0
        /*09d0*/ 	.short	0x010a
        /*09d2*/ 	.byte	0x2b
	.zero		1


	//   ....[143]....
        /*09d4*/ 	.word	0x000063b0
        /*09d8*/ 	.word	0x000000ff
        /*09dc*/ 	.word	0x00000000
        /*09e0*/ 	.short	0x0101
        /*09e2*/ 	.byte	0x04
	.zero		1


	//   ....[144]....
        /*09e4*/ 	.word	0x00006410
        /*09e8*/ 	.word	0x0000005c
        /*09ec*/ 	.word	0x000001f0
        /*09f0*/ 	.short	0x010a
        /*09f2*/ 	.byte	0xff
	.zero		1


	//   ....[145]....
        /*09f4*/ 	.word	0x000067e0
        /*09f8*/ 	.word	0x000000ff
        /*09fc*/ 	.word	0x00000000
        /*0a00*/ 	.short	0x0101
        /*0a02*/ 	.byte	0x05
	.zero		1


	//   ....[146]....
        /*0a04*/ 	.word	0x00007070
        /*0a08*/ 	.word	0x00000003
        /*0a0c*/ 	.word	0x00000240
        /*0a10*/ 	.short	0x010a
        /*0a12*/ 	.byte	0xff
	.zero		1


	//   ....[147]....
        /*0a14*/ 	.word	0x000070d0
        /*0a18*/ 	.word	0x00000002
        /*0a1c*/ 	.word	0x000000d8
        /*0a20*/ 	.short	0x010a
        /*0a22*/ 	.byte	0xff
	.zero		1


	//   ....[148]....
        /*0a24*/ 	.word	0x00007130
        /*0a28*/ 	.word	0x00000002
        /*0a2c*/ 	.word	0x000000d8
        /*0a30*/ 	.short	0x010a
        /*0a32*/ 	.byte	0xff
	.zero		1


	//   ....[149]....
        /*0a34*/ 	.word	0x00007180
        /*0a38*/ 	.word	0x00000002
        /*0a3c*/ 	.word	0x000001d0
        /*0a40*/ 	.short	0x010a
        /*0a42*/ 	.byte	0xff
	.zero		1


	//   ....[150]....
        /*0a44*/ 	.word	0x000071e0
        /*0a48*/ 	.word	0x00000000
        /*0a4c*/ 	.word	0x00000000
        /*0a50*/ 	.short	0x010a
        /*0a52*/ 	.byte	0xff
	.zero		1


	//   ....[151]....
        /*0a54*/ 	.word	0x00007240
        /*0a58*/ 	.word	0x00000000
        /*0a5c*/ 	.word	0x00000000
        /*0a60*/ 	.short	0x010a
        /*0a62*/ 	.byte	0xff
	.zero		1


	//   ....[152]....
        /*0a64*/ 	.word	0x000072a0
        /*0a68*/ 	.word	0x00000000
        /*0a6c*/ 	.word	0x00000000
        /*0a70*/ 	.short	0x010a
        /*0a72*/ 	.byte	0xff
	.zero		1


	//   ....[153]....
        /*0a74*/ 	.word	0x00007300
        /*0a78*/ 	.word	0x00000000
        /*0a7c*/ 	.word	0x00000000
        /*0a80*/ 	.short	0x010a
        /*0a82*/ 	.byte	0xff
	.zero		1


	//   ....[154]....
        /*0a84*/ 	.word	0x00007360
        /*0a88*/ 	.word	0x00000000
        /*0a8c*/ 	.word	0x00000000
        /*0a90*/ 	.short	0x010a
        /*0a92*/ 	.byte	0xff
	.zero		1


	//   ....[155]....
        /*0a94*/ 	.word	0x000073c0
        /*0a98*/ 	.word	0x00000000
        /*0a9c*/ 	.word	0x00000000
        /*0aa0*/ 	.short	0x010a
        /*0aa2*/ 	.byte	0xff
	.zero		1


	//   ....[156]....
        /*0aa4*/ 	.word	0x00007420
        /*0aa8*/ 	.word	0x00000000
        /*0aac*/ 	.word	0x00000000
        /*0ab0*/ 	.short	0x010a
        /*0ab2*/ 	.byte	0xff
	.zero		1


	//   ....[157]....
        /*0ab4*/ 	.word	0x00007480
        /*0ab8*/ 	.word	0x00000000
        /*0abc*/ 	.word	0x00000000
        /*0ac0*/ 	.short	0x010a
        /*0ac2*/ 	.byte	0xff
	.zero		1


	//   ....[158]....
        /*0ac4*/ 	.word	0x000074e0
        /*0ac8*/ 	.word	0x00000000
        /*0acc*/ 	.word	0x00000000
        /*0ad0*/ 	.short	0x010a
        /*0ad2*/ 	.byte	0xff
	.zero		1


	//   ....[159]....
        /*0ad4*/ 	.word	0x00007540
        /*0ad8*/ 	.word	0x00000000
        /*0adc*/ 	.word	0x00000000
        /*0ae0*/ 	.short	0x010a
        /*0ae2*/ 	.byte	0xff
	.zero		1


	//   ....[160]....
        /*0ae4*/ 	.word	0x000075a0
        /*0ae8*/ 	.word	0x00000000
        /*0aec*/ 	.word	0x00000000
        /*0af0*/ 	.short	0x010a
        /*0af2*/ 	.byte	0xff
	.zero		1


	//   ....[161]....
        /*0af4*/ 	.word	0x00007600
        /*0af8*/ 	.word	0x00000000
        /*0afc*/ 	.word	0x00000000
        /*0b00*/ 	.short	0x010a
        /*0b02*/ 	.byte	0xff
	.zero		1


	//   ....[162]....
        /*0b04*/ 	.word	0x00007660
        /*0b08*/ 	.word	0x00000000
        /*0b0c*/ 	.word	0x00000000
        /*0b10*/ 	.short	0x010a
        /*0b12*/ 	.byte	0xff
	.zero		1


	//   ....[163]....
        /*0b14*/ 	.word	0x000076c0
        /*0b18*/ 	.word	0x00000000
        /*0b1c*/ 	.word	0x00000000
        /*0b20*/ 	.short	0x010a
        /*0b22*/ 	.byte	0xff
	.zero		1


	//   ....[164]....
        /*0b24*/ 	.word	0x00007720
        /*0b28*/ 	.word	0x00000000
        /*0b2c*/ 	.word	0x00000000
        /*0b30*/ 	.short	0x010a
        /*0b32*/ 	.byte	0xff
	.zero		1


	//   ....[165]....
        /*0b34*/ 	.word	0x00007780
        /*0b38*/ 	.word	0x00000000
        /*0b3c*/ 	.word	0x00000000
        /*0b40*/ 	.short	0x010a
        /*0b42*/ 	.byte	0xff
	.zero		1


	//   ....[166]....
        /*0b44*/ 	.word	0x000077e0
        /*0b48*/ 	.word	0x00000000
        /*0b4c*/ 	.word	0x00000000
        /*0b50*/ 	.short	0x010a
        /*0b52*/ 	.byte	0xff
	.zero		1


	//   ....[167]....
        /*0b54*/ 	.word	0x00007840
        /*0b58*/ 	.word	0x00000000
        /*0b5c*/ 	.word	0x00000000
        /*0b60*/ 	.short	0x010a
        /*0b62*/ 	.byte	0xff
	.zero		1


	//   ....[168]....
        /*0b64*/ 	.word	0x000078a0
        /*0b68*/ 	.word	0x00000000
        /*0b6c*/ 	.word	0x00000000
        /*0b70*/ 	.short	0x010a
        /*0b72*/ 	.byte	0xff
	.zero		1


	//   ....[169]....
        /*0b74*/ 	.word	0x00007900
        /*0b78*/ 	.word	0x00000000
        /*0b7c*/ 	.word	0x00000000
        /*0b80*/ 	.short	0x010a
        /*0b82*/ 	.byte	0xff
	.zero		1


	//   ....[170]....
        /*0b84*/ 	.word	0x00007960
        /*0b88*/ 	.word	0x00000000
        /*0b8c*/ 	.word	0x00000000
        /*0b90*/ 	.short	0x010a
        /*0b92*/ 	.byte	0xff
	.zero		1


	//   ....[171]....
        /*0b94*/ 	.word	0x000079c0
        /*0b98*/ 	.word	0x00000000
        /*0b9c*/ 	.word	0x00000000
        /*0ba0*/ 	.short	0x010a
        /*0ba2*/ 	.byte	0xff
	.zero		1


	//   ....[172]....
        /*0ba4*/ 	.word	0x00007a20
        /*0ba8*/ 	.word	0x00000000
        /*0bac*/ 	.word	0x00000000
        /*0bb0*/ 	.short	0x010a
        /*0bb2*/ 	.byte	0xff
	.zero		1


	//   ....[173]....
        /*0bb4*/ 	.word	0x00007a80
        /*0bb8*/ 	.word	0x00000000
        /*0bbc*/ 	.word	0x00000000
        /*0bc0*/ 	.short	0x010a
        /*0bc2*/ 	.byte	0xff
	.zero		1


	//   ....[174]....
        /*0bc4*/ 	.word	0x00007ae0
        /*0bc8*/ 	.word	0x00000000
        /*0bcc*/ 	.word	0x00000000
        /*0bd0*/ 	.short	0x010a
        /*0bd2*/ 	.byte	0xff
	.zero		1


	//   ....[175]....
        /*0bd4*/ 	.word	0x00007b40
        /*0bd8*/ 	.word	0x00000000
        /*0bdc*/ 	.word	0x00000000
        /*0be0*/ 	.short	0x010a
        /*0be2*/ 	.byte	0xff
	.zero		1


	//   ....[176]....
        /*0be4*/ 	.word	0x00007b90
        /*0be8*/ 	.word	0x00000000
        /*0bec*/ 	.word	0x00000230
        /*0bf0*/ 	.short	0x010a
        /*0bf2*/ 	.byte	0xff
	.zero		1


	//   ....[177]....
        /*0bf4*/ 	.word	0x00007bf0
        /*0bf8*/ 	.word	0x00000000
        /*0bfc*/ 	.word	0x000001e0
        /*0c00*/ 	.short	0x010a
        /*0c02*/ 	.byte	0xff
	.zero		1


	//   ....[178]....
        /*0c04*/ 	.word	0x00007c40
        /*0c08*/ 	.word	0x00000000
        /*0c0c*/ 	.word	0x000001d0
        /*0c10*/ 	.short	0x010a
        /*0c12*/ 	.byte	0xff
	.zero		1


	//   ....[179]....
        /*0c14*/ 	.word	0x00007ca0
        /*0c18*/ 	.word	0x00000000
        /*0c1c*/ 	.word	0x000001e0
        /*0c20*/ 	.short	0x010a
        /*0c22*/ 	.byte	0xff
	.zero		1


	//   ....[180]....
        /*0c24*/ 	.word	0x00007cf0
        /*0c28*/ 	.word	0x00000000
        /*0c2c*/ 	.word	0x000001d0
        /*0c30*/ 	.short	0x010a
        /*0c32*/ 	.byte	0xff
	.zero		1


	//   ....[181]....
        /*0c34*/ 	.word	0x00007d50
        /*0c38*/ 	.word	0x00000003
        /*0c3c*/ 	.word	0x00000210
        /*0c40*/ 	.short	0x010a
        /*0c42*/ 	.byte	0xff
	.zero		1


	//   ....[182]....
        /*0c44*/ 	.word	0x00007db0
        /*0c48*/ 	.word	0x00000000
        /*0c4c*/ 	.word	0x00000000
        /*0c50*/ 	.short	0x010a
        /*0c52*/ 	.byte	0xff
	.zero		1


	//   ....[183]....
        /*0c54*/ 	.word	0x00007e10
        /*0c58*/ 	.word	0x00000000
        /*0c5c*/ 	.word	0x00000000
        /*0c60*/ 	.short	0x010a
        /*0c62*/ 	.byte	0xff
	.zero		1


	//   ....[184]....
        /*0c64*/ 	.word	0x00007e70
        /*0c68*/ 	.word	0x00000000
        /*0c6c*/ 	.word	0x00000000
        /*0c70*/ 	.short	0x010a
        /*0c72*/ 	.byte	0xff
	.zero		1


	//   ....[185]....
        /*0c74*/ 	.word	0x00007ed0
        /*0c78*/ 	.word	0x00000000
        /*0c7c*/ 	.word	0x00000000
        /*0c80*/ 	.short	0x010a
        /*0c82*/ 	.byte	0xff
	.zero		1


	//   ....[186]....
        /*0c84*/ 	.word	0x00007f30
        /*0c88*/ 	.word	0x00000000
        /*0c8c*/ 	.word	0x00000000
        /*0c90*/ 	.short	0x010a
        /*0c92*/ 	.byte	0xff
	.zero		1


	//   ....[187]....
        /*0c94*/ 	.word	0x00007f80
        /*0c98*/ 	.word	0x00000000
        /*0c9c*/ 	.word	0x000001d0
        /*0ca0*/ 	.short	0x010a
        /*0ca2*/ 	.byte	0xff
	.zero		1


	//   ....[188]....
        /*0ca4*/ 	.word	0x00007fe0
        /*0ca8*/ 	.word	0x00000000
        /*0cac*/ 	.word	0x000001c8
        /*0cb0*/ 	.short	0x010a
        /*0cb2*/ 	.byte	0xff
	.zero		1


	//   ....[189]....
        /*0cb4*/ 	.word	0x00008040
        /*0cb8*/ 	.word	0x00000003
        /*0cbc*/ 	.word	0x000001b8
        /*0cc0*/ 	.short	0x010a
        /*0cc2*/ 	.byte	0xff
	.zero		1


	//   ....[190]....
        /*0cc4*/ 	.word	0x00008090
        /*0cc8*/ 	.word	0x00000000
        /*0ccc*/ 	.word	0x000001d0
        /*0cd0*/ 	.short	0x010a
        /*0cd2*/ 	.byte	0xff
	.zero		1


	//   ....[191]....
        /*0cd4*/ 	.word	0x000080f0
        /*0cd8*/ 	.word	0x00000000
        /*0cdc*/ 	.word	0x000001b0
        /*0ce0*/ 	.short	0x010a
        /*0ce2*/ 	.byte	0xff
	.zero		1


	//   ....[192]....
        /*0ce4*/ 	.word	0x00008140
        /*0ce8*/ 	.word	0x0000005c
        /*0cec*/ 	.word	0x000001f0
        /*0cf0*/ 	.short	0x010a
        /*0cf2*/ 	.byte	0xff
	.zero		1


	//----- nvinfo : EIATTR_NUM_MBARRIERS
	.align		4
.L_47:
        /*0cf4*/ 	.byte	0x03, 0x38
        /*0cf6*/ 	.short	0x004a


	//----- nvinfo : EIATTR_EXIT_INSTR_OFFSETS
	.align		4
        /*0cf8*/ 	.byte	0x04, 0x1c
        /*0cfa*/ 	.short	(.L_49 - .L_48)


	//   ....[0]....
.L_48:
        /*0cfc*/ 	.word	0x00003480


	//   ....[1]....
        /*0d00*/ 	.word	0x00003970


	//   ....[2]....
        /*0d04*/ 	.word	0x000039d0


	//   ....[3]....
        /*0d08*/ 	.word	0x00004840


	//   ....[4]....
        /*0d0c*/ 	.word	0x00005370


	//   ....[5]....
        /*0d10*/ 	.word	0x000053b0


	//   ....[6]....
        /*0d14*/ 	.word	0x00007060


	//----- nvinfo : EIATTR_MAX_THREADS
	.align		4
.L_49:
        /*0d18*/ 	.byte	0x04, 0x05
        /*0d1a*/ 	.short	(.L_51 - .L_50)
.L_50:
        /*0d1c*/ 	.word	0x00000100
        /*0d20*/ 	.word	0x00000001
        /*0d24*/ 	.word	0x00000001


	//----- nvinfo : EIATTR_CRS_STACK_SIZE
	.align		4
.L_51:
        /*0d28*/ 	.byte	0x04, 0x1e
        /*0d2a*/ 	.short	(.L_53 - .L_52)
.L_52:
        /*0d2c*/ 	.word	0x00000000


	//----- nvinfo : EIATTR_CBANK_PARAM_SIZE
	.align		4
.L_53:
        /*0d30*/ 	.byte	0x03, 0x19
        /*0d32*/ 	.short	0x0800


	//----- nvinfo : EIATTR_PARAM_CBANK
	.align		4
        /*0d34*/ 	.byte	0x04, 0x0a
        /*0d36*/ 	.short	(.L_55 - .L_54)
	.align		4
.L_54:
        /*0d38*/ 	.word	index@(.nv.constant0._ZN7cutlass13device_kernelINS_4gemm6kernel13GemmUniversalIN4cute5tupleIJiiiiEEENS1_10collective13CollectiveMmaINS1_35MainloopSm100TmaUmmaWarpSpecializedILi27ELi2ELi4ENS5_IJNS4_1CILi1EEESB_SB_EEEEENS5_IJNSA_ILi64EEESE_SE_EEENS_12float_e5m2_tENS5_IJSB_llEEESG_NS5_IJlSB_lEEENS4_8TiledMMAINS4_8MMA_AtomIJNS4_10MMA_TraitsINS4_19SM100_MMA_F8F6F4_SSEJSG_SG_fSE_SE_NS4_17integral_constantINS4_4UMMA5MajorELSP_1EEENSN_ISP_LSP_0EEENSN_INSO_7ScaleInELSS_0EEEST_EEEEEENS4_6LayoutISC_NS5_IJNSA_ILi0EEESX_SX_EEEEENS5_IJNS4_10UnderscoreES10_S10_EEEEENS4_13SM90_TMA_LOADENS4_14ComposedLayoutINS4_7SwizzleILi2ELi4ELi3EEENS4_18smem_ptr_flag_bitsILi8EEENSW_INS5_IJSE_NSA_ILi8EEEEEENS5_IJSB_SE_EEEEEEEvNS4_8identityES13_NS14_IS16_S18_NSW_INS5_IJS19_SE_EEENS5_IJSE_SB_EEEEEEEvS1E_EENS_8epilogue10collective18CollectiveEpilogueINS1K_23Sm100TmaWarpSpecializedILi1ELi1ELi32ELb0ELb0EEEJSF_NS5_IJNSW_ISE_SB_EES1P_EEESG_SI_SG_SI_NS1K_6fusion15FusionCallbacksIS1O_NS1R_17LinearCombinationISG_fSG_fLNS_15FloatRoundStyleE2EEESF_S1Q_JEEENS4_5SM1004TMEM4LOAD26SM100_TMEM_LOAD_16dp32b32xES13_S1I_NS4_39AutoVectorizingCopyWithAssumedAlignmentILi128EEENS4_14SM90_TMA_STOREES1I_S22_S22_EEEvvEEEEvNT_6ParamsE)
        /*0d3c*/ 	.short	0x0380
        /*0d3e*/ 	.short	0x0800


	//----- nvinfo : EIATTR_SW_WAR
	.align		4
.L_55:
        /*0d40*/ 	.byte	0x04, 0x36
        /*0d42*/ 	.short	(.L_57 - .L_56)
.L_56:
        /*0d44*/ 	.word	0x00000008
.L_57:


//--------------------- .nv.callgraph             --------------------------
	.section	.nv.callgraph,"",@"SHT_CUDA_CALLGRAPH"
	.align	4
	.sectionentsize	8
	.align		4
        /*0000*/ 	.word	0x00000000
	.align		4
        /*0004*/ 	.word	0xffffffff
	.align		4
        /*0008*/ 	.word	index@(_ZN7cutlass13device_kernelINS_4gemm6kernel13GemmUniversalIN4cute5tupleIJiiiiEEENS1_10collective13CollectiveMmaINS1_35MainloopSm100TmaUmmaWarpSpecializedILi27ELi2ELi4ENS5_IJNS4_1CILi1EEESB_SB_EEEEENS5_IJNSA_ILi64EEESE_SE_EEENS_12float_e5m2_tENS5_IJSB_llEEESG_NS5_IJlSB_lEEENS4_8TiledMMAINS4_8MMA_AtomIJNS4_10MMA_TraitsINS4_19SM100_MMA_F8F6F4_SSEJSG_SG_fSE_SE_NS4_17integral_constantINS4_4UMMA5MajorELSP_1EEENSN_ISP_LSP_0EEENSN_INSO_7ScaleInELSS_0EEEST_EEEEEENS4_6LayoutISC_NS5_IJNSA_ILi0EEESX_SX_EEEEENS5_IJNS4_10UnderscoreES10_S10_EEEEENS4_13SM90_TMA_LOADENS4_14ComposedLayoutINS4_7SwizzleILi2ELi4ELi3EEENS4_18smem_ptr_flag_bitsILi8EEENSW_INS5_IJSE_NSA_ILi8EEEEEENS5_IJSB_SE_EEEEEEEvNS4_8identityES13_NS14_IS16_S18_NSW_INS5_IJS19_SE_EEENS5_IJSE_SB_EEEEEEEvS1E_EENS_8epilogue10collective18CollectiveEpilogueINS1K_23Sm100TmaWarpSpecializedILi1ELi1ELi32ELb0ELb0EEEJSF_NS5_IJNSW_ISE_SB_EES1P_EEESG_SI_SG_SI_NS1K_6fusion15FusionCallbacksIS1O_NS1R_17LinearCombinationISG_fSG_fLNS_15FloatRoundStyleE2EEESF_S1Q_JEEENS4_5SM1004TMEM4LOAD26SM100_TMEM_LOAD_16dp32b32xES13_S1I_NS4_39AutoVectorizingCopyWithAssumedAlignmentILi128EEENS4_14SM90_TMA_STOREES1I_S22_S22_EEEvvEEEEvNT_6ParamsE)
	.align		4
        /*000c*/ 	.word	index@(__assertfail)
	.align		4
        /*0010*/ 	.word	0x00000000
	.align		4
        /*0014*/ 	.word	0xfffffffe
	.align		4
        /*0018*/ 	.word	0x00000000
	.align		4
        /*001c*/ 	.word	0xfffffffd
	.align		4
        /*0020*/ 	.word	0x00000000
	.align		4
        /*0024*/ 	.word	0xfffffffc


//--------------------- .nv.constant4             --------------------------
	.section	.nv.constant4,"a",@progbits
	.align	8
	.align		8
.nv.constant4:
        /*0000*/ 	.dword	__assertfail
	.align		8
        /*0008*/ 	.dword	__unnamed_1
	.align		8
        /*0010*/ 	.dword	__unnamed_2
	.align		8
        /*0018*/ 	.dword	_ZN40_INTERNAL_0e97553e_4_k_cu_6f153fbe_300614cuda3std3__45__cpo5beginE
	.align		8
        /*0020*/ 	.dword	_ZN40_INTERNAL_0e97553e_4_k_cu_6f153fbe_300614cuda3std3__45__cpo3endE
	.align		8
        /*0028*/ 	.dword	_ZN40_INTERNAL_0e97553e_4_k_cu_6f153fbe_300614cuda3std3__45__cpo6cbeginE
	.align		8
        /*0030*/ 	.dword	_ZN40_INTERNAL_0e97553e_4_k_cu_6f153fbe_300614cuda3std3__45__cpo4cendE
	.align		8
        /*0038*/ 	.dword	_ZN40_INTERNAL_0e97553e_4_k_cu_6f153fbe_300614cuda3std3__442_GLOBAL__N__0e97553e_4_k_cu_6f153fbe_300616ignoreE
	.align		8
        /*0040*/ 	.dword	_ZN40_INTERNAL_0e97553e_4_k_cu_6f153fbe_300614cuda3std3__419piecewise_constructE
	.align		8
        /*0048*/ 	.dword	_ZN40_INTERNAL_0e97553e_4_k_cu_6f153fbe_300614cuda3std3__48in_placeE
	.align		8
        /*0050*/ 	.dword	_ZN40_INTERNAL_0e97553e_4_k_cu_6f153fbe_300614cuda3std6ranges3__45__cpo4swapE
	.align		8
        /*0058*/ 	.dword	_ZN40_INTERNAL_0e97553e_4_k_cu_6f153fbe_300614cuda3std6ranges3__45__cpo9iter_moveE
	.align		8
        /*0060*/ 	.dword	_ZN40_INTERNAL_0e97553e_4_k_cu_6f153fbe_300614cute7productE
	.align		8
        /*0068*/ 	.dword	_ZN40_INTERNAL_0e97553e_4_k_cu_6f153fbe_300614cute1_E
	.align		8
        /*0070*/ 	.dword	$str$25
	.align		8
        /*0078*/ 	.dword	$str$26
	.align		8
        /*0080*/ 	.dword	$str$27
	.align		8
        /*0088*/ 	.dword	$str$28


//--------------------- .text._ZN7cutlass13device_kernelINS_4gemm6kernel13GemmUniversalIN4cute5tupleIJiiiiEEENS1_10collective13CollectiveMmaINS1_35MainloopSm100TmaUmmaWarpSpecializedILi27ELi2ELi4ENS5_IJNS4_1CILi1EEESB_SB_EEEEENS5_IJNSA_ILi64EEESE_SE_EEENS_12float_e5m2_tENS5_IJSB_llEEESG_NS5_IJlSB_lEEENS4_8TiledMMAINS4_8MMA_AtomIJNS4_10MMA_TraitsINS4_19SM100_MMA_F8F6F4_SSEJSG_SG_fSE_SE_NS4_17integral_constantINS4_4UMMA5MajorELSP_1EEENSN_ISP_LSP_0EEENSN_INSO_7ScaleInELSS_0EEEST_EEEEEENS4_6LayoutISC_NS5_IJNSA_ILi0EEESX_SX_EEEEENS5_IJNS4_10UnderscoreES10_S10_EEEEENS4_13SM90_TMA_LOADENS4_14ComposedLayoutINS4_7SwizzleILi2ELi4ELi3EEENS4_18smem_ptr_flag_bitsILi8EEENSW_INS5_IJSE_NSA_ILi8EEEEEENS5_IJSB_SE_EEEEEEEvNS4_8identityES13_NS14_IS16_S18_NSW_INS5_IJS19_SE_EEENS5_IJSE_SB_EEEEEEEvS1E_EENS_8epilogue10collective18CollectiveEpilogueINS1K_23Sm100TmaWarpSpecializedILi1ELi1ELi32ELb0ELb0EEEJSF_NS5_IJNSW_ISE_SB_EES1P_EEESG_SI_SG_SI_NS1K_6fusion15FusionCallbacksIS1O_NS1R_17LinearCombinationISG_fSG_fLNS_15FloatRoundStyleE2EEESF_S1Q_JEEENS4_5SM1004TMEM4LOAD26SM100_TMEM_LOAD_16dp32b32xES13_S1I_NS4_39AutoVectorizingCopyWithAssumedAlignmentILi128EEENS4_14SM90_TMA_STOREES1I_S22_S22_EEEvvEEEEvNT_6ParamsE --------------------------
	.section	.text._ZN7cutlass13device_kernelINS_4gemm6kernel13GemmUniversalIN4cute5tupleIJiiiiEEENS1_10collective13CollectiveMmaINS1_35MainloopSm100TmaUmmaWarpSpecializedILi27ELi2ELi4ENS5_IJNS4_1CILi1EEESB_SB_EEEEENS5_IJNSA_ILi64EEESE_SE_EEENS_12float_e5m2_tENS5_IJSB_llEEESG_NS5_IJlSB_lEEENS4_8TiledMMAINS4_8MMA_AtomIJNS4_10MMA_TraitsINS4_19SM100_MMA_F8F6F4_SSEJSG_SG_fSE_SE_NS4_17integral_constantINS4_4UMMA5MajorELSP_1EEENSN_ISP_LSP_0EEENSN_INSO_7ScaleInELSS_0EEEST_EEEEEENS4_6LayoutISC_NS5_IJNSA_ILi0EEESX_SX_EEEEENS5_IJNS4_10UnderscoreES10_S10_EEEEENS4_13SM90_TMA_LOADENS4_14ComposedLayoutINS4_7SwizzleILi2ELi4ELi3EEENS4_18smem_ptr_flag_bitsILi8EEENSW_INS5_IJSE_NSA_ILi8EEEEEENS5_IJSB_SE_EEEEEEEvNS4_8identityES13_NS14_IS16_S18_NSW_INS5_IJS19_SE_EEENS5_IJSE_SB_EEEEEEEvS1E_EENS_8epilogue10collective18CollectiveEpilogueINS1K_23Sm100TmaWarpSpecializedILi1ELi1ELi32ELb0ELb0EEEJSF_NS5_IJNSW_ISE_SB_EES1P_EEESG_SI_SG_SI_NS1K_6fusion15FusionCallbacksIS1O_NS1R_17LinearCombinationISG_fSG_fLNS_15FloatRoundStyleE2EEESF_S1Q_JEEENS4_5SM1004TMEM4LOAD26SM100_TMEM_LOAD_16dp32b32xES13_S1I_NS4_39AutoVectorizingCopyWithAssumedAlignmentILi128EEENS4_14SM90_TMA_STOREES1I_S22_S22_EEEvvEEEEvNT_6ParamsE,"ax",@progbits
	.align	128
.text._ZN7cutlass13device_kernelINS_4gemm6kernel13GemmUniversalIN4cute5tupleIJiiiiEEENS1_10collective13CollectiveMmaINS1_35MainloopSm100TmaUmmaWarpSpecializedILi27ELi2ELi4ENS5_IJNS4_1CILi1EEESB_SB_EEEEENS5_IJNSA_ILi64EEESE_SE_EEENS_12float_e5m2_tENS5_IJSB_llEEESG_NS5_IJlSB_lEEENS4_8TiledMMAINS4_8MMA_AtomIJNS4_10MMA_TraitsINS4_19SM100_MMA_F8F6F4_SSEJSG_SG_fSE_SE_NS4_17integral_constantINS4_4UMMA5MajorELSP_1EEENSN_ISP_LSP_0EEENSN_INSO_7ScaleInELSS_0EEEST_EEEEEENS4_6LayoutISC_NS5_IJNSA_ILi0EEESX_SX_EEEEENS5_IJNS4_10UnderscoreES10_S10_EEEEENS4_13SM90_TMA_LOADENS4_14ComposedLayoutINS4_7SwizzleILi2ELi4ELi3EEENS4_18smem_ptr_flag_bitsILi8EEENSW_INS5_IJSE_NSA_ILi8EEEEEENS5_IJSB_SE_EEEEEEEvNS4_8identityES13_NS14_IS16_S18_NSW_INS5_IJS19_SE_EEENS5_IJSE_SB_EEEEEEEvS1E_EENS_8epilogue10collective18CollectiveEpilogueINS1K_23Sm100TmaWarpSpecializedILi1ELi1ELi32ELb0ELb0EEEJSF_NS5_IJNSW_ISE_SB_EES1P_EEESG_SI_SG_SI_NS1K_6fusion15FusionCallbacksIS1O_NS1R_17LinearCombinationISG_fSG_fLNS_15FloatRoundStyleE2EEESF_S1Q_JEEENS4_5SM1004TMEM4LOAD26SM100_TMEM_LOAD_16dp32b32xES13_S1I_NS4_39AutoVectorizingCopyWithAssumedAlignmentILi128EEENS4_14SM90_TMA_STOREES1I_S22_S22_EEEvvEEEEvNT_6ParamsE:
        .type           _ZN7cutlass13device_kernelINS_4gemm6kernel13GemmUniversalIN4cute5tupleIJiiiiEEENS1_10collective13CollectiveMmaINS1_35MainloopSm100TmaUmmaWarpSpecializedILi27ELi2ELi4ENS5_IJNS4_1CILi1EEESB_SB_EEEEENS5_IJNSA_ILi64EEESE_SE_EEENS_12float_e5m2_tENS5_IJSB_llEEESG_NS5_IJlSB_lEEENS4_8TiledMMAINS4_8MMA_AtomIJNS4_10MMA_TraitsINS4_19SM100_MMA_F8F6F4_SSEJSG_SG_fSE_SE_NS4_17integral_constantINS4_4UMMA5MajorELSP_1EEENSN_ISP_LSP_0EEENSN_INSO_7ScaleInELSS_0EEEST_EEEEEENS4_6LayoutISC_NS5_IJNSA_ILi0EEESX_SX_EEEEENS5_IJNS4_10UnderscoreES10_S10_EEEEENS4_13SM90_TMA_LOADENS4_14ComposedLayoutINS4_7SwizzleILi2ELi4ELi3EEENS4_18smem_ptr_flag_bitsILi8EEENSW_INS5_IJSE_NSA_ILi8EEEEEENS5_IJSB_SE_EEEEEEEvNS4_8identityES13_NS14_IS16_S18_NSW_INS5_IJS19_SE_EEENS5_IJSE_SB_EEEEEEEvS1E_EENS_8epilogue10collective18CollectiveEpilogueINS1K_23Sm100TmaWarpSpecializedILi1ELi1ELi32ELb0ELb0EEEJSF_NS5_IJNSW_ISE_SB_EES1P_EEESG_SI_SG_SI_NS1K_6fusion15FusionCallbacksIS1O_NS1R_17LinearCombinationISG_fSG_fLNS_15FloatRoundStyleE2EEESF_S1Q_JEEENS4_5SM1004TMEM4LOAD26SM100_TMEM_LOAD_16dp32b32xES13_S1I_NS4_39AutoVectorizingCopyWithAssumedAlignmentILi128EEENS4_14SM90_TMA_STOREES1I_S22_S22_EEEvvEEEEvNT_6ParamsE,@function
        .size           _ZN7cutlass13device_kernelINS_4gemm6kernel13GemmUniversalIN4cute5tupleIJiiiiEEENS1_10collective13CollectiveMmaINS1_35MainloopSm100TmaUmmaWarpSpecializedILi27ELi2ELi4ENS5_IJNS4_1CILi1EEESB_SB_EEEEENS5_IJNSA_ILi64EEESE_SE_EEENS_12float_e5m2_tENS5_IJSB_llEEESG_NS5_IJlSB_lEEENS4_8TiledMMAINS4_8MMA_AtomIJNS4_10MMA_TraitsINS4_19SM100_MMA_F8F6F4_SSEJSG_SG_fSE_SE_NS4_17integral_constantINS4_4UMMA5MajorELSP_1EEENSN_ISP_LSP_0EEENSN_INSO_7ScaleInELSS_0EEEST_EEEEEENS4_6LayoutISC_NS5_IJNSA_ILi0EEESX_SX_EEEEENS5_IJNS4_10UnderscoreES10_S10_EEEEENS4_13SM90_TMA_LOADENS4_14ComposedLayoutINS4_7SwizzleILi2ELi4ELi3EEENS4_18smem_ptr_flag_bitsILi8EEENSW_INS5_IJSE_NSA_ILi8EEEEEENS5_IJSB_SE_EEEEEEEvNS4_8identityES13_NS14_IS16_S18_NSW_INS5_IJS19_SE_EEENS5_IJSE_SB_EEEEEEEvS1E_EENS_8epilogue10collective18CollectiveEpilogueINS1K_23Sm100TmaWarpSpecializedILi1ELi1ELi32ELb0ELb0EEEJSF_NS5_IJNSW_ISE_SB_EES1P_EEESG_SI_SG_SI_NS1K_6fusion15FusionCallbacksIS1O_NS1R_17LinearCombinationISG_fSG_fLNS_15FloatRoundStyleE2EEESF_S1Q_JEEENS4_5SM1004TMEM4LOAD26SM100_TMEM_LOAD_16dp32b32xES13_S1I_NS4_39AutoVectorizingCopyWithAssumedAlignmentILi128EEENS4_14SM90_TMA_STOREES1I_S22_S22_EEEvvEEEEvNT_6ParamsE,(.L_x_198 - _ZN7cutlass13device_kernelINS_4gemm6kernel13GemmUniversalIN4cute5tupleIJiiiiEEENS1_10collective13CollectiveMmaINS1_35MainloopSm100TmaUmmaWarpSpecializedILi27ELi2ELi4ENS5_IJNS4_1CILi1EEESB_SB_EEEEENS5_IJNSA_ILi64EEESE_SE_EEENS_12float_e5m2_tENS5_IJSB_llEEESG_NS5_IJlSB_lEEENS4_8TiledMMAINS4_8MMA_AtomIJNS4_10MMA_TraitsINS4_19SM100_MMA_F8F6F4_SSEJSG_SG_fSE_SE_NS4_17integral_constantINS4_4UMMA5MajorELSP_1EEENSN_ISP_LSP_0EEENSN_INSO_7ScaleInELSS_0EEEST_EEEEEENS4_6LayoutISC_NS5_IJNSA_ILi0EEESX_SX_EEEEENS5_IJNS4_10UnderscoreES10_S10_EEEEENS4_13SM90_TMA_LOADENS4_14ComposedLayoutINS4_7SwizzleILi2ELi4ELi3EEENS4_18smem_ptr_flag_bitsILi8EEENSW_INS5_IJSE_NSA_ILi8EEEEEENS5_IJSB_SE_EEEEEEEvNS4_8identityES13_NS14_IS16_S18_NSW_INS5_IJS19_SE_EEENS5_IJSE_SB_EEEEEEEvS1E_EENS_8epilogue10collective18CollectiveEpilogueINS1K_23Sm100TmaWarpSpecializedILi1ELi1ELi32ELb0ELb0EEEJSF_NS5_IJNSW_ISE_SB_EES1P_EEESG_SI_SG_SI_NS1K_6fusion15FusionCallbacksIS1O_NS1R_17LinearCombinationISG_fSG_fLNS_15FloatRoundStyleE2EEESF_S1Q_JEEENS4_5SM1004TMEM4LOAD26SM100_TMEM_LOAD_16dp32b32xES13_S1I_NS4_39AutoVectorizingCopyWithAssumedAlignmentILi128EEENS4_14SM90_TMA_STOREES1I_S22_S22_EEEvvEEEEvNT_6ParamsE)
        .other          _ZN7cutlass13device_kernelINS_4gemm6kernel13GemmUniversalIN4cute5tupleIJiiiiEEENS1_10collective13CollectiveMmaINS1_35MainloopSm100TmaUmmaWarpSpecializedILi27ELi2ELi4ENS5_IJNS4_1CILi1EEESB_SB_EEEEENS5_IJNSA_ILi64EEESE_SE_EEENS_12float_e5m2_tENS5_IJSB_llEEESG_NS5_IJlSB_lEEENS4_8TiledMMAINS4_8MMA_AtomIJNS4_10MMA_TraitsINS4_19SM100_MMA_F8F6F4_SSEJSG_SG_fSE_SE_NS4_17integral_constantINS4_4UMMA5MajorELSP_1EEENSN_ISP_LSP_0EEENSN_INSO_7ScaleInELSS_0EEEST_EEEEEENS4_6LayoutISC_NS5_IJNSA_ILi0EEESX_SX_EEEEENS5_IJNS4_10UnderscoreES10_S10_EEEEENS4_13SM90_TMA_LOADENS4_14ComposedLayoutINS4_7SwizzleILi2ELi4ELi3EEENS4_18smem_ptr_flag_bitsILi8EEENSW_INS5_IJSE_NSA_ILi8EEEEEENS5_IJSB_SE_EEEEEEEvNS4_8identityES13_NS14_IS16_S18_NSW_INS5_IJS19_SE_EEENS5_IJSE_SB_EEEEEEEvS1E_EENS_8epilogue10collective18CollectiveEpilogueINS1K_23Sm100TmaWarpSpecializedILi1ELi1ELi32ELb0ELb0EEEJSF_NS5_IJNSW_ISE_SB_EES1P_EEESG_SI_SG_SI_NS1K_6fusion15FusionCallbacksIS1O_NS1R_17LinearCombinationISG_fSG_fLNS_15FloatRoundStyleE2EEESF_S1Q_JEEENS4_5SM1004TMEM4LOAD26SM100_TMEM_LOAD_16dp32b32xES13_S1I_NS4_39AutoVectorizingCopyWithAssumedAlignmentILi128EEENS4_14SM90_TMA_STOREES1I_S22_S22_EEEvvEEEEvNT_6ParamsE,@"STO_CUDA_ENTRY STV_DEFAULT"
_ZN7cutlass13device_kernelINS_4gemm6kernel13GemmUniversalIN4cute5tupleIJiiiiEEENS1_10collective13CollectiveMmaINS1_35MainloopSm100TmaUmmaWarpSpecializedILi27ELi2ELi4ENS5_IJNS4_1CILi1EEESB_SB_EEEEENS5_IJNSA_ILi64EEESE_SE_EEENS_12float_e5m2_tENS5_IJSB_llEEESG_NS5_IJlSB_lEEENS4_8TiledMMAINS4_8MMA_AtomIJNS4_10MMA_TraitsINS4_19SM100_MMA_F8F6F4_SSEJSG_SG_fSE_SE_NS4_17integral_constantINS4_4UMMA5MajorELSP_1EEENSN_ISP_LSP_0EEENSN_INSO_7ScaleInELSS_0EEEST_EEEEEENS4_6LayoutISC_NS5_IJNSA_ILi0EEESX_SX_EEEEENS5_IJNS4_10UnderscoreES10_S10_EEEEENS4_13SM90_TMA_LOADENS4_14ComposedLayoutINS4_7SwizzleILi2ELi4ELi3EEENS4_18smem_ptr_flag_bitsILi8EEENSW_INS5_IJSE_NSA_ILi8EEEEEENS5_IJSB_SE_EEEEEEEvNS4_8identityES13_NS14_IS16_S18_NSW_INS5_IJS19_SE_EEENS5_IJSE_SB_EEEEEEEvS1E_EENS_8epilogue10collective18CollectiveEpilogueINS1K_23Sm100TmaWarpSpecializedILi1ELi1ELi32ELb0ELb0EEEJSF_NS5_IJNSW_ISE_SB_EES1P_EEESG_SI_SG_SI_NS1K_6fusion15FusionCallbacksIS1O_NS1R_17LinearCombinationISG_fSG_fLNS_15FloatRoundStyleE2EEESF_S1Q_JEEENS4_5SM1004TMEM4LOAD26SM100_TMEM_LOAD_16dp32b32xES13_S1I_NS4_39AutoVectorizingCopyWithAssumedAlignmentILi128EEENS4_14SM90_TMA_STOREES1I_S22_S22_EEEvvEEEEvNT_6ParamsE:
[----:B------:R-:W1:Y:S01]  /*0000*/  LDC R1, c[0x0][0x37c] ;  /* 0x0000df00ff017b82 */ /* 0x000e620000000800 */
[----:B------:R-:W2:Y:S01]  /*0010*/  S2R R101, SR_TID.X ;  /* 0x0000000000657919 */ /* 0x000ea20000002100 */
[----:B------:R-:W3:Y:S01]  /*0020*/  LDCU.64 UR4, c[0x0][0x890] ;  /* 0x00011200ff0477ac */ /* 0x000ee20008000a00 */
[----:B------:R-:W-:Y:S02]  /*0030*/  PRMT R96, RZ, 0x7610, R96 ;  /* 0x00007610ff607816 */ /* 0x000fe40000000060 */
[----:B------:R-:W-:Y:S01]  /*0040*/  ELECT P5, URZ, PT ;  /* 0x0000000000ff782f */ /* 0x000fe200038a0000 */
[----:B------:R-:W4:Y:S01]  /*0050*/  LDCU.64 UR40, c[0x0][0x358] ;  /* 0x00006b00ff2877ac */ /* 0x000f220008000a00 */
[----:B---3--:R-:W-:-:S04]  /*0060*/  UISETP.NE.U32.AND UP0, UPT, UR4, URZ, UPT ;  /* 0x000000ff0400728c */ /* 0x008fc8000bf05070 */
[----:B------:R-:W-:Y:S01]  /*0070*/  UISETP.NE.AND.EX UP0, UPT, UR5, URZ, UPT, UP0 ;  /* 0x000000ff0500728c */ /* 0x000fe2000bf05300 */
[----:B--2---:R-:W-:-:S05]  /*0080*/  SHF.R.U32.HI R104, RZ, 0x5, R101 ;  /* 0x00000005ff687819 */ /* 0x004fca0000011665 */
[----:B------:R-:W2:Y:S02]  /*0090*/  SHFL.IDX PT, R0, R104, RZ, 0x1f ;  /* 0x00001fff68007589 */ /* 0x000ea400000e0000 */
[----:B--2---:R-:W-:Y:S01]  /*00a0*/  R2UR UR8, R0 ;  /* 0x00000000000872ca */ /* 0x004fe200000e0000 */
[----:B-1--4-:R-:W-:-:S14]  /*00b0*/  BRA.U UP0, `(.L_x_0) ;  /* 0x00000001002c7547 */ /* 0x012fdc000b800000 */
[----:B------:R-:W1:Y:S02]  /*00c0*/  LDCU.64 UR6, c[0x0][0x888] ;  /* 0x00011100ff0677ac */ /* 0x000e640008000a00 */
[----:B-1----:R-:W-:-:S04]  /*00d0*/  UISETP.NE.U32.AND UP0, UPT, UR6, URZ, UPT ;  /* 0x000000ff0600728c */ /* 0x002fc8000bf05070 */
[----:B------:R-:W-:-:S09]  /*00e0*/  UISETP.NE.AND.EX UP0, UPT, UR7, URZ, UPT, UP0 ;  /* 0x000000ff0700728c */ /* 0x000fd2000bf05300 */
[----:B------:R-:W-:Y:S05]  /*00f0*/  BRA.U !UP0, `(.L_x_1) ;  /* 0x0000000108107547 */ /* 0x000fea000b800000 */
[----:B------:R-:W1:Y:S02]  /*0100*/  LDC.64 R2, c[0x0][0x888] ;  /* 0x00022200ff027b82 */ /* 0x000e640000000a00 */
[----:B-1----:R1:W5:Y:S01]  /*0110*/  LDG.E R49, desc[UR40][R2.64] ;  /* 0x0000002802317981 */ /* 0x002362000c1e1900 */
[----:B------:R-:W-:Y:S01]  /*0120*/  HFMA2 R96, -RZ, RZ, 0, 5.9604644775390625e-08 ;  /* 0x00000001ff607431 */ /* 0x000fe200000001ff */
[----:B------:R-:W-:Y:S05]  /*0130*/  BRA `(.L_x_0) ;  /* 0x00000000000c7947 */ /* 0x000fea0003800000 */
.L_x_1:
[----:B------:R-:W1:Y:S01]  /*0140*/  LDCU UR6, c[0x0][0x880] ;  /* 0x00011000ff0677ac */ /* 0x000e620008000800 */
[----:B------:R-:W-:Y:S01]  /*0150*/  HFMA2 R96, -RZ, RZ, 0, 5.9604644775390625e-08 ;  /* 0x00000001ff607431 */ /* 0x000fe200000001ff */
[----:B-1----:R-:W-:-:S07]  /*0160*/  MOV R49, UR6 ;  /* 0x0000000600317c02 */ /* 0x002fce0008000f00 */
.L_x_0:
[----:B------:R-:W2:Y:S02]  /*0170*/  LDCU.64 UR6, c[0x0][0x8b0] ;  /* 0x00011600ff0677ac */ /* 0x000ea40008000a00 */
[----:B--2---:R-:W-:-:S04]  /*0180*/  UISETP.NE.U32.AND UP0, UPT, UR6, URZ, UPT ;  /* 0x000000ff0600728c */ /* 0x004fc8000bf05070 */
[----:B------:R-:W-:-:S09]  /*0190*/  UISETP.NE.AND.EX UP0, UPT, UR7, URZ, UPT, UP0 ;  /* 0x000000ff0700728c */ /* 0x000fd2000bf05300 */
[----:B------:R-:W-:Y:S05]  /*01a0*/  BRA.U UP0, `(.L_x_2) ;  /* 0x0000000100247547 */ /* 0x000fea000b800000 */
[----:B------:R-:W2:Y:S02]  /*01b0*/  LDCU.64 UR6, c[0x0][0x8a8] ;  /* 0x00011500ff0677ac */ /* 0x000ea40008000a00 */
[----:B--2---:R-:W-:-:S04]  /*01c0*/  UISETP.NE.U32.AND UP0, UPT, UR6, URZ, UPT ;  /* 0x000000ff0600728c */ /* 0x004fc8000bf05070 */
[----:B------:R-:W-:-:S09]  /*01d0*/  UISETP.NE.AND.EX UP0, UPT, UR7, URZ, UPT, UP0 ;  /* 0x000000ff0700728c */ /* 0x000fd2000bf05300 */
[----:B------:R-:W-:Y:S05]  /*01e0*/  BRA.U !UP0, `(.L_x_3) ;  /* 0x00000001080c7547 */ /* 0x000fea000b800000 */
[----:B-1----:R-:W1:Y:S02]  /*01f0*/  LDC.64 R2, c[0x0][0x8a8] ;  /* 0x00022a00ff027b82 */ /* 0x002e640000000a00 */
[----:B-1----:R2:W5:Y:S01]  /*0200*/  LDG.E R47, desc[UR40][R2.64] ;  /* 0x00000028022f7981 */ /* 0x002562000c1e1900 */
[----:B------:R-:W-:Y:S05]  /*0210*/  BRA `(.L_x_2) ;  /* 0x0000000000087947 */ /* 0x000fea0003800000 */
.L_x_3:
[----:B------:R-:W2:Y:S02]  /*0220*/  LDCU UR6, c[0x0][0x8a0] ;  /* 0x00011400ff0677ac */ /* 0x000ea40008000800 */
[----:B--2---:R-:W-:Y:S02]  /*0230*/  MOV R47, UR6 ;  /* 0x00000006002f7c02 */ /* 0x004fe40008000f00 */
.L_x_2:
[----:B------:R-:W-:Y:S01]  /*0240*/  IMAD.U32 R0, RZ, RZ, UR8 ;  /* 0x00000008ff007e24 */ /* 0x000fe2000f8e00ff */
[----:B------:R-:W-:Y:S04]  /*0250*/  BSSY.RECONVERGENT B0, `(.L_x_4) ;  /* 0x000000c000007945 */ /* 0x000fe80003800200 */
[C---:B------:R-:W-:Y:S02]  /*0260*/  ISETP.NE.OR P1, PT, R0.reuse, 0x1, !P5 ;  /* 0x000000010000780c */ /* 0x040fe40006f25670 */
[----:B------:R-:W-:-:S11]  /*0270*/  ISETP.NE.OR P0, PT, R0, 0x3, !P5 ;  /* 0x000000030000780c */ /* 0x000fd60006f05670 */
[----:B------:R-:W-:Y:S05]  /*0280*/  @P1 BRA `(.L_x_5) ;  /* 0x0000000000201947 */ /* 0x000fea0003800000 */
[----:B------:R-:W3:Y:S02]  /*0290*/  LDCU.64 UR6, c[0x0][0x348] ;  /* 0x00006900ff0677ac */ /* 0x000ee40008000a00 */
[----:B---3--:R-:W-:Y:S02]  /*02a0*/  UIADD3 UR10, UP1, UPT, UR6, 0x80, URZ ;  /* 0x00000080060a7890 */ /* 0x008fe4000ff3e0ff */
[----:B------:R-:W-:Y:S02]  /*02b0*/  UIADD3 UR6, UP0, UPT, UR6, 0x180, URZ ;  /* 0x0000018006067890 */ /* 0x000fe4000ff1e0ff */
[----:B------:R-:W-:Y:S02]  /*02c0*/  UIADD3.X UR11, UPT, UPT, URZ, UR7, URZ, UP1, !UPT ;  /* 0x00000007ff0b7290 */ /* 0x000fe40008ffe4ff */
[----:B------:R-:W-:-:S07]  /*02d0*/  UIADD3.X UR7, UPT, UPT, URZ, UR7, URZ, UP0, !UPT ;  /* 0x00000007ff077290 */ /* 0x000fce00087fe4ff */
[----:B------:R3:W-:Y:S02]  /*02e0*/  UTMACCTL.PF [UR10] ;  /* 0x000000000a0079b9 */ /* 0x0007e40008040000 */
[----:B------:R3:W-:Y:S02]  /*02f0*/  UTMACCTL.PF [UR6] ;  /* 0x00000000060079b9 */ /* 0x0007e40008040000 */
[----:B---3--:R-:W-:Y:S01]  /*0300*/  NOP ;  /* 0x0000000000007918 */ /* 0x008fe20000000000 */
.L_x_5:
[----:B------:R-:W-:Y:S05]  /*0310*/  BSYNC.RECONVERGENT B0 ;  /* 0x0000000000007941 */ /* 0x000fea0003800200 */
.L_x_4:
[----:B------:R-:W-:Y:S04]  /*0320*/  BSSY.RECONVERGENT B0, `(.L_x_6) ;  /* 0x000000a000007945 */ /* 0x000fe80003800200 */
        /* <DEDUP_REMOVED lines=9> */
.L_x_7:
[----:B------:R-:W-:Y:S05]  /*03c0*/  BSYNC.RECONVERGENT B0 ;  /* 0x0000000000007941 */ /* 0x000fea0003800200 */
.L_x_6:
[----:B------:R-:W3:Y:S01]  /*03d0*/  LDCU.64 UR6, c[0x0][0x888] ;  /* 0x00011100ff0677ac */ /* 0x000ee20008000a00 */
[----:B------:R-:W-:Y:S02]  /*03e0*/  UISETP.EQ.U32.AND UP1, UPT, UR4, URZ, UPT ;  /* 0x000000ff0400728c */ /* 0x000fe4000bf22070 */
[----:B------:R-:W-:Y:S02]  /*03f0*/  UPLOP3.LUT UP2, UPT, UPT, UPT, UPT, 0x80, 0x8 ;  /* 0x000000000008789c */ /* 0x000fe40003f4f070 */
[----:B---3--:R-:W-:-:S04]  /*0400*/  UISETP.NE.U32.AND UP0, UPT, UR6, URZ, UPT ;  /* 0x000000ff0600728c */ /* 0x008fc8000bf05070 */
[----:B------:R-:W-:-:S04]  /*0410*/  UISETP.NE.AND.EX UP0, UPT, UR7, URZ, UPT, UP0 ;  /* 0x000000ff0700728c */ /* 0x000fc8000bf05300 */
[----:B------:R-:W-:-:S04]  /*0420*/  UISETP.EQ.OR.EX UP3, UPT, UR5, URZ, !UP0, UP1 ;  /* 0x000000ff0500728c */ /* 0x000fc8000c762710 */
[----:B------:R-:W-:-:S05]  /*0430*/  UP2UR UR44, UPR, URZ, 0x8 ;  /* 0x00000008ff2c7883 */ /* 0x000fca0008000000 */
[----:B------:R-:W-:Y:S07]  /*0440*/  BRA.U !UP3, `(.L_x_8) ;  /* 0x000000010b207547 */ /* 0x000fee000b800000 */
[----:B------:R-:W-:Y:S01]  /*0450*/  UISETP.NE.U32.AND UP2, UPT, UR4, URZ, UPT ;  /* 0x000000ff0400728c */ /* 0x000fe2000bf45070 */
[----:B-----5:R-:W-:Y:S01]  /*0460*/  FSETP.NEU.AND P0, PT, R49, RZ, PT ;  /* 0x000000ff3100720b */ /* 0x020fe20003f0d000 */
[----:B------:R-:W-:Y:S02]  /*0470*/  USEL UR4, URZ, 0xffffffff, UP0 ;  /* 0xffffffffff047887 */ /* 0x000fe40008000000 */
[----:B------:R-:W-:-:S10]  /*0480*/  UISETP.NE.AND.EX UP2, UPT, UR5, URZ, UPT, UP2 ;  /* 0x000000ff0500728c */ /* 0x000fd4000bf45320 */
[----:B------:R-:W-:Y:S01]  /*0490*/  VOTEU.ANY UP1, P0 ;  /* 0x0000000000ff7886 */ /* 0x000fe20000020100 */
[----:B------:R-:W-:-:S04]  /*04a0*/  @!UP2 USEL UR4, URZ, 0xffffffff, UP1 ;  /* 0xffffffffff04a887 */ /* 0x000fc80008800000 */
[----:B------:R-:W-:-:S04]  /*04b0*/  ULOP3.LUT UR4, UR4, 0x1, URZ, 0xc0, !UPT ;  /* 0x0000000104047892 */ /* 0x000fc8000f8ec0ff */
[----:B------:R-:W-:-:S11]  /*04c0*/  UISETP.NE.U32.AND UP2, UPT, UR4, 0x1, UPT ;  /* 0x000000010400788c */ /* 0x000fd6000bf45070 */
.L_x_8:
[----:B-12---:R-:W1:Y:S01]  /*04d0*/  SHFL.IDX PT, R2, R104, RZ, 0x1f ;  /* 0x00001fff68027589 */ /* 0x006e6200000e0000 */
[----:B------:R-:W-:-:S04]  /*04e0*/  UISETP.NE.AND UP1, UPT, UR8, 0x2, UPT ;  /* 0x000000020800788c */ /* 0x000fc8000bf25270 */
[----:B------:R-:W-:Y:S01]  /*04f0*/  USEL UR13, URZ, 0x1, UP1 ;  /* 0x00000001ff0d7887 */ /* 0x000fe20008800000 */
[----:B-1----:R-:W-:-:S13]  /*0500*/  ISETP.NE.AND P0, PT, R2, RZ, PT ;  /* 0x000000ff0200720c */ /* 0x002fda0003f05270 */
[----:B------:R-:W-:Y:S05]  /*0510*/  @P0 BRA `(.L_x_9) ;  /* 0x00000004000c0947 */ /* 0x000fea0003800000 */
[----:B------:R-:W-:Y:S01]  /*0520*/  ELECT P0, URZ, PT ;  /* 0x0000000000ff782f */ /* 0x000fe20003800000 */
[----:B------:R-:W-:-:S12]  /*0530*/  BSSY.RECONVERGENT B0, `(.L_x_9) ;  /* 0x0000041000007945 */ /* 0x000fd80003800200 */
[----:B------:R-:W-:Y:S05]  /*0540*/  @!P0 BRA `(.L_x_10) ;  /* 0x0000000000fc8947 */ /* 0x000fea0003800000 */
[----:B------:R-:W1:Y:S01]  /*0550*/  S2UR UR5, SR_CgaCtaId ;  /* 0x00000000000579c3 */ /* 0x000e620000008800 */
[----:B------:R-:W-:Y:S01]  /*0560*/  UMOV UR6, 0x400 ;  /* 0x0000040000067882 */ /* 0x000fe20000000000 */
[----:B------:R-:W-:Y:S01]  /*0570*/  UMOV UR4, 0x1 ;  /* 0x0000000100047882 */ /* 0x000fe20000000000 */
[----:B-1----:R-:W-:Y:S02]  /*0580*/  ULEA UR5, UR5, UR6, 0x18 ;  /* 0x0000000605057291 */ /* 0x002fe4000f8ec0ff */
[----:B------:R-:W-:-:S04]  /*0590*/  UIADD3 UR6, UPT, UPT, -UR4, 0x100000, URZ ;  /* 0x0010000004067890 */ /* 0x000fc8000fffe1ff */
[----:B------:R-:W-:Y:S02]  /*05a0*/  USHF.L.U32 UR7, UR6, 0xb, URZ ;  /* 0x0000000b06077899 */ /* 0x000fe400080006ff */
[----:B------:R-:W-:Y:S01]  /*05b0*/  USHF.L.U32 UR6, UR6, 0x1, URZ ;  /* 0x0000000106067899 */ /* 0x000fe200080006ff */
[----:B------:R-:W1:Y:S11]  /*05c0*/  FENCE.VIEW.ASYNC.S ;  /* 0x00000000000073c6 */ /* 0x000e760000000000 */
[----:B-1----:R1:W2:Y:S01]  /*05d0*/  SYNCS.EXCH.64 URZ, [UR5], UR6 ;  /* 0x0000000605ff75b2 */ /* 0x0022a20008000100 */
[----:B------:R1:W3:Y:S01]  /*05e0*/  SYNCS.EXCH.64 URZ, [UR5+0xd8], UR6 ;  /* 0x0000d80605ff75b2 */ /* 0x0002e20008000100 */
[----:B------:R1:W4:Y:S01]  /*05f0*/  SYNCS.EXCH.64 URZ, [UR5+0x8], UR6 ;  /* 0x0000080605ff75b2 */ /* 0x0003220008000100 */
[----:B------:R1:W1:Y:S01]  /*0600*/  SYNCS.EXCH.64 URZ, [UR5+0xe0], UR6 ;  /* 0x0000e00605ff75b2 */ /* 0x0002620008000100 */
        /* <DEDUP_REMOVED lines=50> */
[----:B--234-:R-:W-:Y:S01]  /*0930*/  NOP ;  /* 0x0000000000007918 */ /* 0x01cfe20000000000 */
.L_x_10:
[----:B-1----:R-:W-:Y:S05]  /*0940*/  BSYNC.RECONVERGENT B0 ;  /* 0x0000000000007941 */ /* 0x002fea0003800200 */
.L_x_9:
[----:B------:R-:W1:Y:S01]  /*0950*/  SHFL.IDX PT, R2, R104, RZ, 0x1f ;  /* 0x00001fff68027589 */ /* 0x000e6200000e0000 */
[----:B------:R-:W-:Y:S01]  /*0960*/  NOP ;  /* 0x0000000000007918 */ /* 0x000fe20000000000 */
[----:B-1----:R-:W-:-:S13]  /*0970*/  ISETP.NE.AND P0, PT, R2, 0x1, PT ;  /* 0x000000010200780c */ /* 0x002fda0003f05270 */
[----:B------:R-:W-:Y:S05]  /*0980*/  @P0 BRA `(.L_x_11) ;  /* 0x0000000000400947 */ /* 0x000fea0003800000 */
[----:B------:R-:W1:Y:S01]  /*0990*/  S2UR UR6, SR_CgaCtaId ;  /* 0x00000000000679c3 */ /* 0x000e620000008800 */
[----:B------:R-:W-:Y:S01]  /*09a0*/  UMOV UR7, 0x400 ;  /* 0x0000040000077882 */ /* 0x000fe20000000000 */
[----:B------:R-:W-:Y:S01]  /*09b0*/  UMOV UR5, 0x20 ;  /* 0x0000002000057882 */ /* 0x000fe20000000000 */
[----:B------:R-:W-:Y:S01]  /*09c0*/  UMOV UR4, 0x80 ;  /* 0x0000008000047882 */ /* 0x000fe20000000000 */
[----:B------:R-:W-:-:S04]  /*09d0*/  UIADD3 UR10, UPT, UPT, -UR5, 0x100000, URZ ;  /* 0x00100000050a7890 */ /* 0x000fc8000fffe1ff */
[----:B------:R-:W-:Y:S02]  /*09e0*/  USHF.L.U32 UR11, UR10, 0xb, URZ ;  /* 0x0000000b0a0b7899 */ /* 0x000fe400080006ff */
[----:B------:R-:W-:Y:S02]  /*09f0*/  USHF.L.U32 UR10, UR10, 0x1, URZ ;  /* 0x000000010a0a7899 */ /* 0x000fe400080006ff */
[----:B------:R-:W-:-:S04]  /*0a00*/  UIADD3 UR4, UPT, UPT, -UR4, 0x100000, URZ ;  /* 0x0010000004047890 */ /* 0x000fc8000fffe1ff */
[----:B------:R-:W-:Y:S02]  /*0a10*/  USHF.L.U32 UR5, UR4, 0xb, URZ ;  /* 0x0000000b04057899 */ /* 0x000fe400080006ff */
[----:B------:R-:W-:Y:S01]  /*0a20*/  USHF.L.U32 UR4, UR4, 0x1, URZ ;  /* 0x0000000104047899 */ /* 0x000fe200080006ff */
[----:B------:R-:W-:Y:S01]  /*0a30*/  ELECT P0, URZ, PT ;  /* 0x0000000000ff782f */ /* 0x000fe20003800000 */
[----:B-1----:R-:W-:Y:S01]  /*0a40*/  ULEA UR6, UR6, UR7, 0x18 ;  /* 0x0000000706067291 */ /* 0x002fe2000f8ec0ff */
[----:B------:R-:W1:Y:S11]  /*0a50*/  FENCE.VIEW.ASYNC.S ;  /* 0x00000000000073c6 */ /* 0x000e760000000000 */
[----:B-1----:R1:W2:Y:S01]  /*0a60*/  SYNCS.EXCH.64 URZ, [UR6+0x1b0], UR10 ;  /* 0x0001b00a06ff75b2 */ /* 0x0022a20008000100 */
[----:B------:R1:W3:Y:S01]  /*0a70*/  SYNCS.EXCH.64 URZ, [UR6+0x1b8], UR4 ;  /* 0x0001b80406ff75b2 */ /* 0x0002e20008000100 */
[----:B------:R-:W-:Y:S01]  /*0a80*/  NOP ;  /* 0x0000000000007918 */ /* 0x000fe20000000000 */
.L_x_11:
[----:B------:R-:W4:Y:S01]  /*0a90*/  SHFL.IDX PT, R2, R104, RZ, 0x1f ;  /* 0x00001fff68027589 */ /* 0x000f2200000e0000 */
[----:B------:R-:W-:Y:S01]  /*0aa0*/  NOP ;  /* 0x0000000000007918 */ /* 0x000fe20000000000 */
[----:B----4-:R-:W-:-:S13]  /*0ab0*/  ISETP.NE.AND P0, PT, R2, 0x3, PT ;  /* 0x000000030200780c */ /* 0x010fda0003f05270 */
[----:B------:R-:W-:Y:S05]  /*0ac0*/  @P0 BRA `(.L_x_12) ;  /* 0x0000000000300947 */ /* 0x000fea0003800000 */
[----:B-1----:R-:W1:Y:S01]  /*0ad0*/  S2UR UR5, SR_CgaCtaId ;  /* 0x00000000000579c3 */ /* 0x002e620000008800 */
[----:B------:R-:W-:Y:S01]  /*0ae0*/  UMOV UR6, 0x400 ;  /* 0x0000040000067882 */ /* 0x000fe20000000000 */
[----:B------:R-:W-:Y:S01]  /*0af0*/  UMOV UR4, 0x20 ;  /* 0x0000002000047882 */ /* 0x000fe20000000000 */
[----:B------:R-:W-:Y:S01]  /*0b00*/  ELECT P0, URZ, PT ;  /* 0x0000000000ff782f */ /* 0x000fe20003800000 */
[----:B-1----:R-:W-:Y:S02]  /*0b10*/  ULEA UR5, UR5, UR6, 0x18 ;  /* 0x0000000605057291 */ /* 0x002fe4000f8ec0ff */
[----:B------:R-:W-:-:S04]  /*0b20*/  UIADD3 UR6, UPT, UPT, -UR4, 0x100000, URZ ;  /* 0x0010000004067890 */ /* 0x000fc8000fffe1ff */
[----:B------:R-:W-:Y:S02]  /*0b30*/  USHF.L.U32 UR7, UR6, 0xb, URZ ;  /* 0x0000000b06077899 */ /* 0x000fe400080006ff */
[----:B------:R-:W-:Y:S01]  /*0b40*/  USHF.L.U32 UR6, UR6, 0x1, URZ ;  /* 0x0000000106067899 */ /* 0x000fe200080006ff */
[----:B------:R-:W1:Y:S11]  /*0b50*/  FENCE.VIEW.ASYNC.S ;  /* 0x00000000000073c6 */ /* 0x000e760000000000 */
[----:B-1----:R4:W1:Y:S01]  /*0b60*/  SYNCS.EXCH.64 URZ, [UR5+0x1c0], UR6 ;  /* 0x0001c00605ff75b2 */ /* 0x0028620008000100 */
[----:B------:R4:W1:Y:S02]  /*0b70*/  SYNCS.EXCH.64 URZ, [UR5+0x1c8], UR6 ;  /* 0x0001c80605ff75b2 */ /* 0x0008640008000100 */
[----:B----4-:R-:W-:Y:S01]  /*0b80*/  NOP ;  /* 0x0000000000007918 */ /* 0x010fe20000000000 */
.L_x_12:
[----:B------:R-:W4:Y:S01]  /*0b90*/  SHFL.IDX PT, R2, R104, RZ, 0x1f ;  /* 0x00001fff68027589 */ /* 0x000f2200000e0000 */
[----:B------:R-:W-:Y:S01]  /*0ba0*/  NOP ;  /* 0x0000000000007918 */ /* 0x000fe20000000000 */
[----:B----4-:R-:W-:-:S13]  /*0bb0*/  ISETP.NE.AND P0, PT, R2, 0x4, PT ;  /* 0x000000040200780c */ /* 0x010fda0003f05270 */
[----:B------:R-:W-:Y:S05]  /*0bc0*/  @P0 BRA `(.L_x_13) ;  /* 0x00000000004c0947 */ /* 0x000fea0003800000 */
[----:B-1----:R-:W1:Y:S01]  /*0bd0*/  S2UR UR5, SR_CgaCtaId ;  /* 0x00000000000579c3 */ /* 0x002e620000008800 */
[----:B------:R-:W-:Y:S01]  /*0be0*/  UMOV UR7, 0x100 ;  /* 0x0000010000077882 */ /* 0x000fe20000000000 */
[----:B------:R-:W-:Y:S01]  /*0bf0*/  UMOV UR6, 0x400 ;  /* 0x0000040000067882 */ /* 0x000fe20000000000 */
[----:B------:R-:W-:Y:S01]  /*0c00*/  USEL UR7, UR7, 0xe0, UP2 ;  /* 0x000000e007077887 */ /* 0x000fe20009000000 */
[----:B------:R-:W-:Y:S01]  /*0c10*/  UMOV UR4, 0x1 ;  /* 0x0000000100047882 */ /* 0x000fe20000000000 */
[----:B------:R-:W-:Y:S01]  /*0c20*/  ELECT P0, URZ, PT ;  /* 0x0000000000ff782f */ /* 0x000fe20003800000 */
[----:B------:R-:W-:-:S04]  /*0c30*/  UIADD3 UR10, UPT, UPT, -UR4, 0x100000, URZ ;  /* 0x00100000040a7890 */ /* 0x000fc8000fffe1ff */
[----:B------:R-:W-:Y:S02]  /*0c40*/  USHF.L.U32 UR11, UR10, 0xb, URZ ;  /* 0x0000000b0a0b7899 */ /* 0x000fe400080006ff */
[----:B------:R-:W-:Y:S02]  /*0c50*/  USHF.L.U32 UR10, UR10, 0x1, URZ ;  /* 0x000000010a0a7899 */ /* 0x000fe400080006ff */
[----:B-1----:R-:W-:Y:S02]  /*0c60*/  ULEA UR5, UR5, UR6, 0x18 ;  /* 0x0000000605057291 */ /* 0x002fe4000f8ec0ff */
[----:B------:R-:W-:-:S04]  /*0c70*/  UIADD3 UR6, UPT, UPT, -UR7, 0x100000, URZ ;  /* 0x0010000007067890 */ /* 0x000fc8000fffe1ff */
[----:B------:R-:W-:Y:S02]  /*0c80*/  USHF.L.U32 UR7, UR6, 0xb, URZ ;  /* 0x0000000b06077899 */ /* 0x000fe400080006ff */
[----:B------:R-:W-:Y:S01]  /*0c90*/  USHF.L.U32 UR6, UR6, 0x1, URZ ;  /* 0x0000000106067899 */ /* 0x000fe200080006ff */
[----:B------:R-:W1:Y:S03]  /*0ca0*/  FENCE.VIEW.ASYNC.S ;  /* 0x00000000000073c6 */ /* 0x000e660000000000 */
[----:B-1----:R4:W1:Y:S08]  /*0cb0*/  SYNCS.EXCH.64 URZ, [UR5+0x1d0], UR10 ;  /* 0x0001d00a05ff75b2 */ /* 0x0028700008000100 */
[----:B------:R4:W1:Y:S01]  /*0cc0*/  SYNCS.EXCH.64 URZ, [UR5+0x1e0], UR6 ;  /* 0x0001e00605ff75b2 */ /* 0x0008620008000100 */
[----:B------:R4:W1:Y:S01]  /*0cd0*/  SYNCS.EXCH.64 URZ, [UR5+0x1d8], UR10 ;  /* 0x0001d80a05ff75b2 */ /* 0x0008620008000100 */
[----:B------:R4:W1:Y:S02]  /*0ce0*/  SYNCS.EXCH.64 URZ, [UR5+0x1e8], UR6 ;  /* 0x0001e80605ff75b2 */ /* 0x0008640008000100 */
[----:B----4-:R-:W-:Y:S01]  /*0cf0*/  NOP ;  /* 0x0000000000007918 */ /* 0x010fe20000000000 */
.L_x_13:
[----:B------:R-:W4:Y:S01]  /*0d00*/  SHFL.IDX PT, R2, R104, RZ, 0x1f ;  /* 0x00001fff68027589 */ /* 0x000f2200000e0000 */
[----:B------:R-:W-:Y:S01]  /*0d10*/  NOP ;  /* 0x0000000000007918 */ /* 0x000fe20000000000 */
[----:B----4-:R-:W-:-:S13]  /*0d20*/  ISETP.NE.AND P0, PT, R2, 0x5, PT ;  /* 0x000000050200780c */ /* 0x010fda0003f05270 */
[----:B------:R-:W-:Y:S05]  /*0d30*/  @P0 BRA `(.L_x_14) ;  /* 0x0000000000580947 */ /* 0x000fea0003800000 */
[----:B-1----:R-:W1:Y:S01]  /*0d40*/  S2UR UR6, SR_CgaCtaId ;  /* 0x00000000000679c3 */ /* 0x002e620000008800 */
        /* <DEDUP_REMOVED lines=12> */
[----:B-1----:R4:W1:Y:S01]  /*0e10*/  SYNCS.EXCH.64 URZ, [UR6+0x1f0], UR10 ;  /* 0x0001f00a06ff75b2 */ /* 0x0028620008000100 */
[----:B------:R4:W1:Y:S01]  /*0e20*/  SYNCS.EXCH.64 URZ, [UR6+0x210], UR4 ;  /* 0x0002100406ff75b2 */ /* 0x0008620008000100 */
[----:B------:R4:W1:Y:S01]  /*0e30*/  SYNCS.EXCH.64 URZ, [UR6+0x1f8], UR10 ;  /* 0x0001f80a06ff75b2 */ /* 0x0008620008000100 */
[----:B------:R4:W1:Y:S01]  /*0e40*/  SYNCS.EXCH.64 URZ, [UR6+0x218], UR4 ;  /* 0x0002180406ff75b2 */ /* 0x0008620008000100 */
[----:B------:R4:W1:Y:S01]  /*0e50*/  SYNCS.EXCH.64 URZ, [UR6+0x200], UR10 ;  /* 0x0002000a06ff75b2 */ /* 0x0008620008000100 */
[----:B------:R4:W1:Y:S01]  /*0e60*/  SYNCS.EXCH.64 URZ, [UR6+0x220], UR4 ;  /* 0x0002200406ff75b2 */ /* 0x0008620008000100 */
[----:B------:R4:W1:Y:S01]  /*0e70*/  SYNCS.EXCH.64 URZ, [UR6+0x208], UR10 ;  /* 0x0002080a06ff75b2 */ /* 0x0008620008000100 */
[----:B------:R4:W1:Y:S02]  /*0e80*/  SYNCS.EXCH.64 URZ, [UR6+0x228], UR4 ;  /* 0x0002280406ff75b2 */ /* 0x0008640008000100 */
[----:B----4-:R-:W-:Y:S01]  /*0e90*/  NOP ;  /* 0x0000000000007918 */ /* 0x010fe20000000000 */
.L_x_14:
        /* <DEDUP_REMOVED lines=14> */
[----:B------:R4:W1:Y:S01]  /*0f80*/  SYNCS.EXCH.64 URZ, [UR5+0x240], UR6 ;  /* 0x0002400605ff75b2 */ /* 0x0008620008000100 */
[----:B------:R4:W1:Y:S01]  /*0f90*/  SYNCS.EXCH.64 URZ, [UR5+0x238], UR6 ;  /* 0x0002380605ff75b2 */ /* 0x0008620008000100 */
[----:B------:R4:W1:Y:S02]  /*0fa0*/  SYNCS.EXCH.64 URZ, [UR5+0x248], UR6 ;  /* 0x0002480605ff75b2 */ /* 0x0008640008000100 */
[----:B----4-:R-:W-:Y:S01]  /*0fb0*/  NOP ;  /* 0x0000000000007918 */ /* 0x010fe20000000000 */
.L_x_15:
[----:B-1----:R-:W1:Y:S01]  /*0fc0*/  S2UR UR5, SR_CTAID.X ;  /* 0x00000000000579c3 */ /* 0x002e620000002500 */
[----:B------:R-:W-:-:S05]  /*0fd0*/  CS2R.32 R97, SR_CgaSize ;  /* 0x0000000000617805 */ /* 0x000fca0000008a00 */
[----:B------:R-:W-:-:S05]  /*0fe0*/  IMAD R97, R97, -0xa0, RZ ;  /* 0xffffff6061617824 */ /* 0x000fca00078e02ff */
[----:B------:R-:W-:-:S14]  /*0ff0*/  R2UR UR7, R97 ;  /* 0x00000000610772ca */ /* 0x000fdc00000e0000 */
[----:B------:R-:W4:Y:S01]  /*1000*/  LDCU UR7, c[0x0][UR7+0x2b0] ;  /* 0x00005600070777ac */ /* 0x000f220008000800 */
[----:B------:R-:W-:Y:S01]  /*1010*/  NOP ;  /* 0x0000000000007918 */ /* 0x000fe20000000000 */
[----:B------:R-:W-:-:S05]  /*1020*/  CS2R.32 R97, SR_CgaSize ;  /* 0x0000000000617805 */ /* 0x000fca0000008a00 */
[----:B------:R-:W-:-:S05]  /*1030*/  IMAD R97, R97, -0xa0, RZ ;  /* 0xffffff6061617824 */ /* 0x000fca00078e02ff */
[----:B------:R-:W-:-:S14]  /*1040*/  R2UR UR6, R97 ;  /* 0x00000000610672ca */ /* 0x000fdc00000e0000 */
[----:B------:R-:W2:Y:S01]  /*1050*/  LDCU UR6, c[0x0][UR6+0x2b4] ;  /* 0x00005680060677ac */ /* 0x000ea20008000800 */
[----:B------:R-:W3:Y:S08]  /*1060*/  S2UR UR4, SR_CTAID.Y ;  /* 0x00000000000479c3 */ /* 0x000ef00000002600 */
[----:B------:R-:W2:Y:S01]  /*1070*/  LDC R9, c[0x0][0xb24] ;  /* 0x0002c900ff097b82 */ /* 0x000ea20000000800 */
[----:B-1----:R-:W-:-:S02]  /*1080*/  I2FP.F32.U32 R5, UR5 ;  /* 0x0000000500057c45 */ /* 0x002fc40008201000 */
[----:B------:R-:W-:-:S05]  /*1090*/  CS2R.32 R3, SR_CgaSize ;  /* 0x0000000000037805 */ /* 0x000fca0000008a00 */
[----:B------:R-:W-:-:S06]  /*10a0*/  IMAD R3, R3, -0xa0, RZ ;  /* 0xffffff6003037824 */ /* 0x000fcc00078e02ff */
[----:B------:R-:W1:Y:S01]  /*10b0*/  LDC R3, c[0x0][R3+0x2a0] ;  /* 0x0000a80003037b82 */ /* 0x000e620000000800 */
[----:B------:R-:W-:Y:S01]  /*10c0*/  MOV R97, UR5 ;  /* 0x0000000500617c02 */ /* 0x000fe20008000f00 */
[----:B----4-:R-:W-:Y:S01]  /*10d0*/  FMUL R5, R5, UR7 ;  /* 0x0000000705057c20 */ /* 0x010fe20008400000 */
[----:B---3--:R-:W-:Y:S02]  /*10e0*/  I2FP.F32.U32 R4, UR4 ;  /* 0x0000000400047c45 */ /* 0x008fe40008201000 */
[----:B------:R-:W-:-:S05]  /*10f0*/  CS2R.32 R2, SR_CgaSize ;  /* 0x0000000000027805 */ /* 0x000fca0000008a00 */
[----:B------:R-:W-:-:S06]  /*1100*/  IMAD R2, R2, -0xa0, RZ ;  /* 0xffffff6002027824 */ /* 0x000fcc00078e02ff */
[----:B------:R-:W3:Y:S01]  /*1110*/  LDC R2, c[0x0][R2+0x2a4] ;  /* 0x0000a90002027b82 */ /* 0x000ee20000000800 */
[----:B------:R-:W4:Y:S01]  /*1120*/  F2I.U32.TRUNC.NTZ R90, R5 ;  /* 0x00000005005a7305 */ /* 0x000f22000020f000 */
[----:B------:R-:W-:Y:S01]  /*1130*/  MOV R91, UR4 ;  /* 0x00000004005b7c02 */ /* 0x000fe20008000f00 */
[----:B--2---:R-:W-:-:S05]  /*1140*/  FMUL R4, R4, UR6 ;  /* 0x0000000604047c20 */ /* 0x004fca0008400000 */
[----:B------:R-:W-:Y:S01]  /*1150*/  BAR.SYNC.DEFER_BLOCKING 0x0 ;  /* 0x0000000000007b1d */ /* 0x000fe20000010000 */
[----:B------:R-:W-:-:S05]  /*1160*/  ISETP.GE.AND P0, PT, R9, 0x1, PT ;  /* 0x000000010900780c */ /* 0x000fca0003f06270 */
[----:B------:R-:W2:Y:S02]  /*1170*/  F2I.U32.TRUNC.NTZ R79, R4 ;  /* 0x00000004004f7305 */ /* 0x000ea4000020f000 */
[----:B------:R-:W3:Y:S01]  /*1180*/  S2UR UR36, SR_CTAID.Z ;  /* 0x00000000002479c3 */ /* 0x000ee20000002700 */
[----:B----4-:R-:W-:-:S05]  /*1190*/  IADD3 R90, PT, PT, -R90, RZ, RZ ;  /* 0x000000ff5a5a7210 */ /* 0x010fca0007ffe1ff */
[----:B-1----:R-:W-:Y:S01]  /*11a0*/  IMAD R90, R3, R90, UR5 ;  /* 0x00000005035a7e24 */ /* 0x002fe2000f8e025a */
[----:B--2---:R-:W-:-:S05]  /*11b0*/  IADD3 R79, PT, PT, -R79, RZ, RZ ;  /* 0x000000ff4f4f7210 */ /* 0x004fca0007ffe1ff */
[----:B---3--:R-:W-:Y:S01]  /*11c0*/  IMAD R79, R2, R79, UR4 ;  /* 0x00000004024f7e24 */ /* 0x008fe2000f8e024f */
[----:B------:R-:W-:Y:S06]  /*11d0*/  @!P0 BRA `(.L_x_16) ;  /* 0x0000000000b88947 */ /* 0x000fec0003800000 */
[----:B------:R-:W1:Y:S01]  /*11e0*/  LDC.64 R4, c[0x0][0xb18] ;  /* 0x0002c600ff047b82 */ /* 0x000e620000000a00 */
[----:B------:R-:W-:-:S07]  /*11f0*/  ISETP.NE.AND P0, PT, R9, 0x1, PT ;  /* 0x000000010900780c */ /* 0x000fce0003f05270 */
[----:B------:R-:W2:Y:S08]  /*1200*/  LDC R10, c[0x0][0xb0c] ;  /* 0x0002c300ff0a7b82 */ /* 0x000eb00000000800 */
[----:B------:R-:W3:Y:S08]  /*1210*/  LDC R11, c[0x0][0x370] ;  /* 0x0000dc00ff0b7b82 */ /* 0x000ef00000000800 */
[----:B------:R-:W4:Y:S01]  /*1220*/  LDC R12, c[0x0][0x374] ;  /* 0x0000dd00ff0c7b82 */ /* 0x000f220000000800 */
[----:B-1----:R-:W-:-:S07]  /*1230*/  ISETP.NE.AND P1, PT, R4, 0x1, PT ;  /* 0x000000010400780c */ /* 0x002fce0003f25270 */
[----:B------:R-:W3:Y:S01]  /*1240*/  LDC.64 R6, c[0x0][0xb10] ;  /* 0x0002c400ff067b82 */ /* 0x000ee20000000a00 */
[----:B--2---:R-:W-:-:S07]  /*1250*/  ISETP.NE.AND P2, PT, R10, 0x1, PT ;  /* 0x000000010a00780c */ /* 0x004fce0003f45270 */
[----:B------:R-:W1:Y:S08]  /*1260*/  LDC R8, c[0x0][0xb20] ;  /* 0x0002c800ff087b82 */ /* 0x000e700000000800 */
[----:B------:R-:W2:Y:S01]  /*1270*/  LDC.64 R2, c[0x0][0xb28] ;  /* 0x0002ca00ff027b82 */ /* 0x000ea20000000a00 */
[----:B----4-:R-:W-:-:S04]  /*1280*/  IMAD.HI.U32 R13, R12, R5, RZ ;  /* 0x000000050c0d7227 */ /* 0x010fc800078e00ff */
[----:B------:R-:W-:-:S04]  /*1290*/  IMAD.HI.U32 R5, R91, R5, RZ ;  /* 0x000000055b057227 */ /* 0x000fc800078e00ff */
[----:B---3--:R-:W-:-:S04]  /*12a0*/  IMAD.HI.U32 R14, R11, R6, RZ ;  /* 0x000000060b0e7227 */ /* 0x008fc800078e00ff */
[----:B------:R-:W-:Y:S01]  /*12b0*/  IMAD.HI.U32 R16, R97, R6, RZ ;  /* 0x0000000661107227 */ /* 0x000fe200078e00ff */
[-C--:B------:R-:W-:Y:S02]  /*12c0*/  @P2 SHF.R.U32.HI R11, RZ, R7.reuse, R14 ;  /* 0x00000007ff0b2219 */ /* 0x080fe4000001160e */
[-C--:B-1----:R-:W-:Y:S02]  /*12d0*/  @P1 SHF.R.U32.HI R12, RZ, R8.reuse, R13 ;  /* 0x00000008ff0c1219 */ /* 0x082fe4000001160d */
[----:B------:R-:W-:Y:S02]  /*12e0*/  SHF.R.U32.HI R8, RZ, R8, R5 ;  /* 0x00000008ff087219 */ /* 0x000fe40000011605 */
[----:B------:R-:W-:Y:S02]  /*12f0*/  SHF.R.U32.HI R16, RZ, R7, R16 ;  /* 0x00000007ff107219 */ /* 0x000fe40000011610 */
[----:B------:R-:W-:Y:S01]  /*1300*/  SEL R5, R91, R8, !P1 ;  /* 0x000000085b057207 */ /* 0x000fe20004800000 */
[----:B--2---:R-:W-:Y:S01]  /*1310*/  IMAD.HI.U32 R14, R12, R2, RZ ;  /* 0x000000020c0e7227 */ /* 0x004fe200078e00ff */
[----:B------:R-:W-:-:S03]  /*1320*/  SEL R7, R97, R16, !P2 ;  /* 0x0000001061077207 */ /* 0x000fc60005000000 */
[----:B------:R-:W-:Y:S01]  /*1330*/  IMAD.HI.U32 R6, R11, R2, RZ ;  /* 0x000000020b067227 */ /* 0x000fe200078e00ff */
[----:B------:R-:W-:-:S04]  /*1340*/  @P0 SHF.R.U32.HI R12, RZ, R3, R14 ;  /* 0x00000003ff0c0219 */ /* 0x000fc8000001160e */
[----:B------:R-:W-:Y:S01]  /*1350*/  @P0 SHF.R.U32.HI R11, RZ, R3, R6 ;  /* 0x00000003ff0b0219 */ /* 0x000fe20000011606 */
[----:B------:R-:W-:-:S04]  /*1360*/  IMAD R12, R12, R9, RZ ;  /* 0x000000090c0c7224 */ /* 0x000fc800078e02ff */
[----:B------:R-:W-:Y:S01]  /*1370*/  IMAD R6, R11, R9, RZ ;  /* 0x000000090b067224 */ /* 0x000fe200078e02ff */
[----:B------:R-:W-:-:S04]  /*1380*/  ISETP.GE.AND P1, PT, R5, R12, PT ;  /* 0x0000000c0500720c */ /* 0x000fc80003f26270 */
[----:B------:R-:W-:Y:S01]  /*1390*/  ISETP.GE.OR P1, PT, R7, R6, P1 ;  /* 0x000000060700720c */ /* 0x000fe20000f26670 */
[----:B------:R-:W-:-:S05]  /*13a0*/  IMAD.HI.U32 R6, R5, R2, RZ ;  /* 0x0000000205067227 */ /* 0x000fca00078e00ff */
[----:B------:R-:W-:-:S04]  /*13b0*/  SHF.R.U32.HI R6, RZ, R3, R6 ;  /* 0x00000003ff067219 */ /* 0x000fc80000011606 */
[----:B------:R-:W-:-:S03]  /*13c0*/  SEL R6, R5, R6, !P0 ;  /* 0x0000000605067207 */ /* 0x000fc60004000000 */
[----:B------:R-:W-:Y:S01]  /*13d0*/  @!P1 IMAD.HI.U32 R8, R7, R2, RZ ;  /* 0x0000000207089227 */ /* 0x000fe200078e00ff */
[----:B------:R-:W-:-:S04]  /*13e0*/  IADD3 R2, PT, PT, -R6, RZ, RZ ;  /* 0x000000ff06027210 */ /* 0x000fc80007ffe1ff */
[----:B------:R-:W-:Y:S01]  /*13f0*/  @!P1 SHF.R.U32.HI R8, RZ, R3, R8 ;  /* 0x00000003ff089219 */ /* 0x000fe20000011608 */
[----:B------:R-:W-:-:S03]  /*1400*/  IMAD R2, R9, R2, R5 ;  /* 0x0000000209027224 */ /* 0x000fc600078e0205 */
[----:B------:R-:W-:Y:S02]  /*1410*/  @!P1 SEL R3, R7, R8, !P0 ;  /* 0x0000000807039207 */ /* 0x000fe40004000000 */
[----:B------:R-:W-:-:S03]  /*1420*/  IADD3 R8, PT, PT, -R5, RZ, RZ ;  /* 0x000000ff05087210 */ /* 0x000fc60007ffe1ff */
[--C-:B------:R-:W-:Y:S02]  /*1430*/  @!P1 IMAD.IADD R6, R6, 0x1, -R3.reuse ;  /* 0x0000000106069824 */ /* 0x100fe400078e0a03 */
[----:B------:R-:W-:Y:S01]  /*1440*/  @!P1 IMAD R3, R2, R11, R3 ;  /* 0x0000000b02039224 */ /* 0x000fe200078e0203 */
[----:B------:R-:W-:Y:S01]  /*1450*/  IADD3 R2, PT, PT, -R7, RZ, RZ ;  /* 0x000000ff07027210 */ /* 0x000fe20007ffe1ff */
[----:B------:R-:W-:Y:S02]  /*1460*/  @!P1 IMAD R5, R6, R9, R7 ;  /* 0x0000000906059224 */ /* 0x000fe400078e0207 */
[----:B------:R-:W-:Y:S02]  /*1470*/  IMAD R8, R4, R8, R91 ;  /* 0x0000000804087224 */ /* 0x000fe400078e025b */
[----:B------:R-:W-:Y:S02]  /*1480*/  @!P1 IMAD.MOV.U32 R7, RZ, RZ, R3 ;  /* 0x000000ffff079224 */ /* 0x000fe400078e0003 */
[----:B------:R-:W-:-:S02]  /*1490*/  IMAD R2, R10, R2, R97 ;  /* 0x000000020a027224 */ /* 0x000fc400078e0261 */
[----:B------:R-:W-:Y:S02]  /*14a0*/  IMAD R91, R5, R4, R8 ;  /* 0x00000004055b7224 */ /* 0x000fe400078e0208 */
[----:B------:R-:W-:Y:S02]  /*14b0*/  IMAD R97, R7, R10, R2 ;  /* 0x0000000a07617224 */ /* 0x000fe400078e0202 */
.L_x_16:
[----:B------:R-:W1:Y:S01]  /*14c0*/  LDCU UR4, c[0x0][0xb30] ;  /* 0x00016600ff0477ac */ /* 0x000e620008000800 */
[----:B------:R-:W2:Y:S08]  /*14d0*/  S2UR UR37, SR_CgaCtaId ;  /* 0x00000000002579c3 */ /* 0x000eb00000008800 */
[----:B------:R-:W3:Y:S01]  /*14e0*/  LDC R40, c[0x0][0xb24] ;  /* 0x0002c900ff287b82 */ /* 0x000ee20000000800 */
[----:B-1----:R-:W-:-:S09]  /*14f0*/  UISETP.NE.AND UP1, UPT, UR4, 0x1, UPT ;  /* 0x000000010400788c */ /* 0x002fd2000bf25270 */
[----:B--2---:R-:W-:Y:S05]  /*1500*/  BRA.U UP1, `(.L_x_17) ;  /* 0x0000000101407547 */ /* 0x004fea000b800000 */
[----:B------:R-:W1:Y:S08]  /*1510*/  LDC.64 R4, c[0x0][0xb10] ;  /* 0x0002c400ff047b82 */ /* 0x000e700000000a00 */
[----:B------:R-:W2:Y:S08]  /*1520*/  LDC.64 R2, c[0x0][0xb18] ;  /* 0x0002c600ff027b82 */ /* 0x000eb00000000a00 */
[----:B------:R-:W4:Y:S08]  /*1530*/  LDC R6, c[0x0][0xb20] ;  /* 0x0002c800ff067b82 */ /* 0x000f300000000800 */
[----:B------:R-:W3:Y:S01]  /*1540*/  LDC R8, c[0x0][0xb0c] ;  /* 0x0002c300ff087b82 */ /* 0x000ee20000000800 */
[----:B-1----:R-:W-:-:S05]  /*1550*/  IMAD.HI.U32 R4, R97, R4, RZ ;  /* 0x0000000461047227 */ /* 0x002fca00078e00ff */
[----:B------:R-:W-:Y:S01]  /*1560*/  SHF.R.U32.HI R4, RZ, R5, R4 ;  /* 0x00000005ff047219 */ /* 0x000fe20000011604 */
[----:B--2---:R-:W-:Y:S01]  /*1570*/  IMAD.HI.U32 R3, R91, R3, RZ ;  /* 0x000000035b037227 */ /* 0x004fe200078e00ff */
[----:B------:R-:W-:-:S04]  /*1580*/  ISETP.NE.AND P0, PT, R2, 0x1, PT ;  /* 0x000000010200780c */ /* 0x000fc80003f05270 */
[----:B----4-:R-:W-:-:S04]  /*1590*/  SHF.R.U32.HI R6, RZ, R6, R3 ;  /* 0x00000006ff067219 */ /* 0x010fc80000011603 */
[----:B------:R-:W-:Y:S02]  /*15a0*/  SEL R3, R91, R6, !P0 ;  /* 0x000000065b037207 */ /* 0x000fe40004000000 */
[----:B---3--:R-:W-:-:S04]  /*15b0*/  ISETP.NE.AND P1, PT, R8, 0x1, PT ;  /* 0x000000010800780c */ /* 0x008fc80003f25270 */
[----:B------:R-:W-:-:S05]  /*15c0*/  SEL R4, R97, R4, !P1 ;  /* 0x0000000461047207 */ /* 0x000fca0004800000 */
[----:B------:R-:W-:Y:S02]  /*15d0*/  IMAD.IADD R5, R3, 0x1, -R4 ;  /* 0x0000000103057824 */ /* 0x000fe400078e0a04 */
[----:B------:R-:W-:Y:S02]  /*15e0*/  IMAD.IADD R3, R4, 0x1, -R3 ;  /* 0x0000000104037824 */ /* 0x000fe400078e0a03 */
[----:B------:R-:W-:Y:S02]  /*15f0*/  IMAD R97, R5, R8, R97 ;  /* 0x0000000805617224 */ /* 0x000fe400078e0261 */
[----:B------:R-:W-:-:S07]  /*1600*/  IMAD R91, R3, R2, R91 ;  /* 0x00000002035b7224 */ /* 0x000fce00078e025b */
.L_x_17:
[----:B------:R-:W-:Y:S01]  /*1610*/  BAR.SYNC.DEFER_BLOCKING 0x0 ;  /* 0x0000000000007b1d */ /* 0x000fe20000010000 */
[----:B------:R-:W-:Y:S01]  /*1620*/  UISETP.NE.AND UP1, UPT, UR8, 0x2, UPT ;  /* 0x000000020800788c */ /* 0x000fe2000bf25270 */
[----:B------:R-:W-:Y:S02]  /*1630*/  ISETP.NE.OR P5, PT, R0, 0x2, !P5 ;  /* 0x000000020000780c */ /* 0x000fe40006fa5670 */
[----:B------:R-:W-:-:S06]  /*1640*/  LOP3.LUT R2, R101, 0x1f, RZ, 0xc0, !PT ;  /* 0x0000001f65027812 */ /* 0x000fcc00078ec0ff */
[----:B------:R-:W-:Y:S05]  /*1650*/  BRA.U UP1, `(.L_x_18) ;  /* 0x0000001d01907547 */ /* 0x000fea000b800000 */
[----:B------:R-:W1:Y:S01]  /*1660*/  LDCU UR13, c[0x0][0x38c] ;  /* 0x00007180ff0d77ac */ /* 0x000e620008000800 */
[----:B------:R-:W2:Y:S01]  /*1670*/  LDC R9, c[0x0][0x370] ;  /* 0x0000dc00ff097b82 */ /* 0x000ea20000000800 */
[----:B------:R-:W-:Y:S01]  /*1680*/  PLOP3.LUT P1, PT, PT, PT, UP2, 0x80, 0x8 ;  /* 0x000000000008781c */ /* 0x000fe20003f2f028 */
[----:B------:R-:W-:Y:S01]  /*1690*/  IMAD.MOV.U32 R15, RZ, RZ, 0x1 ;  /* 0x00000001ff0f7424 */ /* 0x000fe200078e00ff */
[----:B------:R-:W-:Y:S01]  /*16a0*/  ISETP.EQ.OR P4, PT, R2, RZ, P5 ;  /* 0x000000ff0200720c */ /* 0x000fe20002f82670 */
[----:B------:R-:W-:Y:S01]  /*16b0*/  IMAD.MOV.U32 R14, RZ, RZ, RZ ;  /* 0x000000ffff0e7224 */ /* 0x000fe200078e00ff */
[----:B------:R-:W-:Y:S02]  /*16c0*/  PLOP3.LUT P1, PT, P1, PT, PT, 0x8, 0x80 ;  /* 0x000000000080781c */ /* 0x000fe40000f2e170 */
[----:B------:R-:W-:Y:S01]  /*16d0*/  CS2R R12, SRZ ;  /* 0x00000000000c7805 */ /* 0x000fe2000001ff00 */
[----:B------:R-:W-:Y:S01]  /*16e0*/  IMAD.MOV.U32 R10, RZ, RZ, 0x1 ;  /* 0x00000001ff0a7424 */ /* 0x000fe200078e00ff */
[----:B------:R-:W4:Y:S01]  /*16f0*/  LDC R0, c[0x0][0x374] ;  /* 0x0000dd00ff007b82 */ /* 0x000f220000000800 */
[----:B------:R-:W2:Y:S01]  /*1700*/  LDCU.64 UR22, c[0x0][0x348] ;  /* 0x00006900ff1677ac */ /* 0x000ea20008000a00 */
[----:B------:R-:W-:Y:S01]  /*1710*/  UMOV UR6, URZ ;  /* 0x000000ff00067c82 */ /* 0x000fe20008000000 */
[----:B-1----:R-:W-:-:S04]  /*1720*/  UIADD3 UR5, UPT, UPT, UR13, 0x3f, URZ ;  /* 0x0000003f0d057890 */ /* 0x002fc8000fffe0ff */
[----:B------:R-:W-:-:S04]  /*1730*/  USHF.R.S32.HI UR4, URZ, 0x1f, UR5 ;  /* 0x0000001fff047899 */ /* 0x000fc80008011405 */
[----:B------:R-:W-:-:S04]  /*1740*/  ULEA.HI UR4, UR4, UR5, URZ, 0x6 ;  /* 0x0000000504047291 */ /* 0x000fc8000f8f30ff */
[----:B------:R-:W-:Y:S02]  /*1750*/  USHF.R.S32.HI UR15, URZ, 0x6, UR4 ;  /* 0x00000006ff0f7899 */ /* 0x000fe40008011404 */
[----:B------:R-:W-:Y:S02]  /*1760*/  UIADD3 UR4, UPT, UPT, UR13, -0x1, URZ ;  /* 0xffffffff0d047890 */ /* 0x000fe4000fffe0ff */
[----:B------:R-:W-:Y:S02]  /*1770*/  UISETP.LT.U32.AND UP0, UPT, UR15, 0x1b, UPT ;  /* 0x0000001b0f00788c */ /* 0x000fe4000bf01070 */
[----:B------:R-:W-:Y:S02]  /*1780*/  UISETP.GE.U32.AND UP1, UPT, UR4, -0x7f, UPT ;  /* 0xffffff810400788c */ /* 0x000fe4000bf26070 */
[----:B------:R-:W-:Y:S02]  /*1790*/  USEL UR14, UR15, 0x1b, UP0 ;  /* 0x0000001b0f0e7887 */ /* 0x000fe40008000000 */
[----:B------:R-:W-:-:S02]  /*17a0*/  UIADD3 UR13, UPT, UPT, UR13, 0x7e, URZ ;  /* 0x0000007e0d0d7890 */ /* 0x000fc4000fffe0ff */
[----:B------:R-:W-:Y:S02]  /*17b0*/  UIADD3 UR5, UPT, UPT, UR14, -0x1, URZ ;  /* 0xffffffff0e057890 */ /* 0x000fe4000fffe0ff */
[----:B------:R-:W-:-:S03]  /*17c0*/  UIADD3 UR7, UPT, UPT, UR15, -UR14, URZ ;  /* 0x8000000e0f077290 */ /* 0x000fc6000fffe0ff */
[----:B------:R-:W-:-:S04]  /*17d0*/  @UP1 UIADD3 UR5, UPT, UPT, UR14, URZ, URZ ;  /* 0x000000ff0e051290 */ /* 0x000fc8000fffe0ff */
[----:B--2---:R-:W-:-:S12]  /*17e0*/  UIADD3 UR5, UPT, UPT, UR5, 0x1, URZ ;  /* 0x0000000105057890 */ /* 0x004fd8000fffe0ff */
.L_x_36:
[----:B------:R-:W-:Y:S01]  /*17f0*/  UISETP.NE.AND UP0, UPT, UR37, URZ, UPT ;  /* 0x000000ff2500728c */ /* 0x000fe2000bf05270 */
[----:B------:R-:W1:Y:S08]  /*1800*/  S2UR UR37, SR_CgaCtaId ;  /* 0x00000000002579c3 */ /* 0x000e700000008800 */
[----:B------:R-:W-:Y:S05]  /*1810*/  BRA.U UP0, `(.L_x_19) ;  /* 0x0000000100347547 */ /* 0x000fea000b800000 */
[----:B------:R-:W2:Y:S01]  /*1820*/  S2R R2, SR_CgaCtaId ;  /* 0x0000000000027919 */ /* 0x000ea20000008800 */
[----:B------:R-:W-:-:S04]  /*1830*/  MOV R3, 0x400 ;  /* 0x0000040000037802 */ /* 0x000fc80000000f00 */
[----:B--2---:R-:W-:Y:S02]  /*1840*/  LEA R3, R2, R3, 0x18 ;  /* 0x0000000302037211 */ /* 0x004fe400078ec0ff */
[----:B------:R-:W-:-:S03]  /*1850*/  SHF.L.U32 R2, R10, 0x1f, RZ ;  /* 0x0000001f0a027819 */ /* 0x000fc600000006ff */
[----:B------:R-:W-:-:S04]  /*1860*/  IMAD R3, R12, 0x8, R3 ;  /* 0x000000080c037824 */ /* 0x000fc800078e0203 */
[----:B------:R-:W2:Y:S02]  /*1870*/  SYNCS.PHASECHK.TRANS64.TRYWAIT P0, [R3+URZ+0x240], R2 ;  /* 0x00024002030075a7 */ /* 0x000ea400080011ff */
[----:B--2---:R-:W-:Y:S05]  /*1880*/  @!P0 BRA `(.L_x_20) ;  /* 0x0000005400f88947 */ /* 0x004fea0003800000 */
.L_x_119:
[----:B------:R-:W-:Y:S01]  /*1890*/  VIADD R12, R12, 0x1 ;  /* 0x000000010c0c7836 */ /* 0x000fe20000000000 */
[----:B------:R2:W-:Y:S04]  /*18a0*/  SYNCS.ARRIVE.TRANS64.A1T0 RZ, [R3+URZ+0x230], RZ ;  /* 0x000230ff03ff79a7 */ /* 0x0005e800081000ff */
[----:B------:R-:W-:-:S04]  /*18b0*/  ISETP.NE.AND P0, PT, R12, 0x2, PT ;  /* 0x000000020c00780c */ /* 0x000fc80003f05270 */
[----:B------:R-:W-:Y:S02]  /*18c0*/  SEL R12, R12, RZ, P0 ;  /* 0x000000ff0c0c7207 */ /* 0x000fe40000000000 */
[----:B--2---:R-:W-:-:S04]  /*18d0*/  SEL R3, RZ, 0x1, P0 ;  /* 0x00000001ff037807 */ /* 0x004fc80000000000 */
[----:B------:R-:W-:-:S07]  /*18e0*/  LOP3.LUT R10, R10, R3, RZ, 0x3c, !PT ;  /* 0x000000030a0a7212 */ /* 0x000fce00078e3cff */
.L_x_19:
[----:B------:R-:W-:Y:S01]  /*18f0*/  UMOV UR4, 0x400 ;  /* 0x0000040000047882 */ /* 0x000fe20000000000 */
[----:B------:R-:W-:Y:S01]  /*1900*/  SHF.L.U32 R2, R15, 0x1f, RZ ;  /* 0x0000001f0f027819 */ /* 0x000fe200000006ff */
[----:B-1----:R-:W-:Y:S01]  /*1910*/  ULEA UR4, UR37, UR4, 0x18 ;  /* 0x0000000425047291 */ /* 0x002fe2000f8ec0ff */
[----:B------:R-:W-:Y:S01]  /*1920*/  R2UR UR34, R97 ;  /* 0x00000000612272ca */ /* 0x000fe200000e0000 */
[----:B------:R-:W-:Y:S01]  /*1930*/  UISETP.GE.U32.AND UP0, UPT, UR13, 0x7f, UPT ;  /* 0x0000007f0d00788c */ /* 0x000fe2000bf06070 */
[----:B------:R-:W-:Y:S01]  /*1940*/  R2UR UR11, R91 ;  /* 0x000000005b0b72ca */ /* 0x000fe200000e0000 */
[----:B------:R-:W-:Y:S01]  /*1950*/  ULEA UR8, UR6, UR4, 0x3 ;  /* 0x0000000406087291 */ /* 0x000fe2000f8e18ff */
[----:B------:R-:W-:-:S08]  /*1960*/  UMOV UR24, URZ ;  /* 0x000000ff00187c82 */ /* 0x000fd00008000000 */
[----:B------:R1:W2:Y:S01]  /*1970*/  SYNCS.PHASECHK.TRANS64.TRYWAIT P0, [UR8+0xd8], R2 ;  /* 0x0000d802ff0075a7 */ /* 0x0002a20008001108 */
[----:B------:R-:W-:Y:S02]  /*1980*/  USHF.L.U32 UR34, UR34, 0x6, URZ ;  /* 0x0000000622227899 */ /* 0x000fe400080006ff */
[----:B------:R-:W-:Y:S01]  /*1990*/  USHF.L.U32 UR11, UR11, 0x6, URZ ;  /* 0x000000060b0b7899 */ /* 0x000fe200080006ff */
[----:B------:R-:W-:Y:S11]  /*19a0*/  BRA.U !UP0, `(.L_x_21) ;  /* 0x0000000108a47547 */ /* 0x000ff6000b800000 */
[----:B------:R-:W-:Y:S01]  /*19b0*/  UMOV UR16, URZ ;  /* 0x000000ff00107c82 */ /* 0x000fe20008000000 */
[----:B------:R-:W-:-:S05]  /*19c0*/  UMOV UR17, UR6 ;  /* 0x0000000600117c82 */ /* 0x000fca0008000000 */
.L_x_26:
[----:B-1----:R-:W-:Y:S01]  /*19d0*/  ULEA UR33, UR17, UR4, 0x3 ;  /* 0x0000000411217291 */ /* 0x002fe2000f8e18ff */
[----:B--2---:R-:W-:Y:S01]  /*19e0*/  @!P5 MOV R3, 0x2000 ;  /* 0x000020000003d802 */ /* 0x004fe20000000f00 */
[----:B--2---:R-:W-:Y:S10]  /*19f0*/  @P0 BRA `(.L_x_22) ;  /* 0x00000000000c0947 */ /* 0x004ff40003800000 */
[----:B------:R-:W-:-:S04]  /*1a00*/  SHF.L.U32 R5, R15, 0x1f, RZ ;  /* 0x0000001f0f057819 */ /* 0x000fc800000006ff */
[----:B------:R-:W2:Y:S02]  /*1a10*/  SYNCS.PHASECHK.TRANS64.TRYWAIT P0, [UR33+0xd8], R5 ;  /* 0x0000d805ff0075a7 */ /* 0x000ea40008001121 */
[----:B--2---:R-:W-:Y:S05]  /*1a20*/  @!P0 BRA `(.L_x_23) ;  /* 0x0000005400a48947 */ /* 0x004fea0003800000 */
.L_x_22:
[----:B------:R2:W-:Y:S01]  /*1a30*/  @!P5 SYNCS.ARRIVE.TRANS64 RZ, [UR33], R3 ;  /* 0x00000003ffffd9a7 */ /* 0x0005e20008000021 */
[----:B------:R-:W-:Y:S04]  /*1a40*/  BSSY.RECONVERGENT B0, `(.L_x_24) ;  /* 0x0000003000007945 */ /* 0x000fe80003800200 */
[----:B------:R-:W-:Y:S05]  /*1a50*/  @P4 BRA `(.L_x_25) ;  /* 0x0000000000044947 */ /* 0x000fea0003800000 */
[----:B------:R-:W-:Y:S05]  /*1a60*/  BPT.TRAP 0x1 ;  /* 0x000000040000795c */ /* 0x000fea0000300000 */
.L_x_25:
[----:B------:R-:W-:Y:S05]  /*1a70*/  BSYNC.RECONVERGENT B0 ;  /* 0x0000000000007941 */ /* 0x000fea0003800200 */
.L_x_24:
[----:B------:R-:W-:Y:S02]  /*1a80*/  UIADD3 UR6, UPT, UPT, UR17, 0x1, URZ ;  /* 0x0000000111067890 */ /* 0x000fe4000fffe0ff */
[----:B------:R-:W-:Y:S02]  /*1a90*/  UIADD3 UR26, UP1, UPT, UR22, 0x80, URZ ;  /* 0x00000080161a7890 */ /* 0x000fe4000ff3e0ff */
[----:B------:R-:W-:Y:S02]  /*1aa0*/  UISETP.NE.AND UP0, UPT, UR6, 0x1b, UPT ;  /* 0x0000001b0600788c */ /* 0x000fe4000bf05270 */
[----:B------:R-:W-:Y:S02]  /*1ab0*/  USHF.L.U32 UR35, UR16, 0x6, URZ ;  /* 0x0000000610237899 */ /* 0x000fe400080006ff */
[----:B------:R-:W-:Y:S02]  /*1ac0*/  USEL UR9, URZ, 0x1, UP0 ;  /* 0x00000001ff097887 */ /* 0x000fe40008000000 */
[----:B------:R-:W-:-:S02]  /*1ad0*/  USEL UR6, UR6, URZ, UP0 ;  /* 0x000000ff06067287 */ /* 0x000fc40008000000 */
[----:B------:R-:W-:Y:S02]  /*1ae0*/  UIADD3 UR20, UP0, UPT, UR22, 0x180, URZ ;  /* 0x0000018016147890 */ /* 0x000fe4000ff1e0ff */
[----:B------:R-:W-:Y:S01]  /*1af0*/  ULEA UR8, UR6, UR4, 0x3 ;  /* 0x0000000406087291 */ /* 0x000fe2000f8e18ff */
[----:B------:R-:W-:Y:S01]  /*1b00*/  LOP3.LUT R15, R15, UR9, RZ, 0x3c, !PT ;  /* 0x000000090f0f7c12 */ /* 0x000fe2000f8e3cff */
[----:B------:R-:W-:Y:S02]  /*1b10*/  UIADD3.X UR27, UPT, UPT, URZ, UR23, URZ, UP1, !UPT ;  /* 0x00000017ff1b7290 */ /* 0x000fe40008ffe4ff */
[----:B------:R-:W-:Y:S01]  /*1b20*/  UIADD3.X UR21, UPT, UPT, URZ, UR23, URZ, UP0, !UPT ;  /* 0x00000017ff157290 */ /* 0x000fe200087fe4ff */
[----:B-1----:R-:W-:Y:S01]  /*1b30*/  SHF.L.U32 R2, R15, 0x1f, RZ ;  /* 0x0000001f0f027819 */ /* 0x002fe200000006ff */
[----:B------:R-:W-:Y:S01]  /*1b40*/  UMOV UR18, 0x0 ;  /* 0x0000000000127882 */ /* 0x000fe20000000000 */
[----:B------:R-:W-:Y:S01]  /*1b50*/  UMOV UR19, 0x10000000 ;  /* 0x1000000000137882 */ /* 0x000fe20000000000 */
[----:B------:R-:W-:Y:S01]  /*1b60*/  UMOV UR12, UR36 ;  /* 0x00000024000c7c82 */ /* 0x000fe20008000000 */
[----:B------:R1:W1:Y:S01]  /*1b70*/  SYNCS.PHASECHK.TRANS64.TRYWAIT P0, [UR8+0xd8], R2 ;  /* 0x0000d802ff0075a7 */ /* 0x0002620008001108 */
[----:B------:R-:W-:Y:S01]  /*1b80*/  ULEA UR8, UR17, UR4, 0xc ;  /* 0x0000000411087291 */ /* 0x000fe2000f8e60ff */
[----:B------:R-:W-:Y:S01]  /*1b90*/  UMOV UR9, UR33 ;  /* 0x0000002100097c82 */ /* 0x000fe20008000000 */
[----:B------:R-:W-:-:S02]  /*1ba0*/  UMOV UR10, UR35 ;  /* 0x00000023000a7c82 */ /* 0x000fc40008000000 */
[----:B------:R-:W-:Y:S02]  /*1bb0*/  UIADD3 UR32, UPT, UPT, UR8, 0x2600, URZ ;  /* 0x0000260008207890 */ /* 0x000fe4000fffe0ff */
[----:B------:R-:W-:Y:S02]  /*1bc0*/  UIADD3 UR8, UPT, UPT, UR8, 0x1d600, URZ ;  /* 0x0001d60008087890 */ /* 0x000fe4000fffe0ff */
[----:B------:R-:W-:Y:S01]  /*1bd0*/  UIADD3 UR16, UPT, UPT, UR16, 0x1, URZ ;  /* 0x0000000110107890 */ /* 0x000fe2000fffe0ff */
[----:B------:R-:W-:Y:S01]  /*1be0*/  UMOV UR24, UR5 ;  /* 0x0000000500187c82 */ /* 0x000fe20008000000 */
[----:B------:R-:W-:Y:S02]  /*1bf0*/  UMOV UR17, UR6 ;  /* 0x0000000600117c82 */ /* 0x000fe40008000000 */
[----:B------:R-:W-:Y:S01]  /*1c00*/  UISETP.NE.AND UP0, UPT, UR16, UR5, UPT ;  /* 0x000000051000728c */ /* 0x000fe2000bf05270 */
[----:B------:R1:W-:Y:S02]  /*1c10*/  UTMALDG.3D [UR32], [UR26], desc[UR18] ;  /* 0x000012201a0075b4 */ /* 0x0003e40008011000 */
[----:B------:R1:W-:Y:S06]  /*1c20*/  UTMALDG.3D [UR8], [UR20], desc[UR18] ;  /* 0x00001208140075b4 */ /* 0x0003ec0008011000 */
[----:B------:R-:W-:Y:S05]  /*1c30*/  BRA.U UP0, `(.L_x_26) ;  /* 0xfffffffd00647547 */ /* 0x000fea000b83ffff */
.L_x_21:
[----:B-1----:R-:W-:Y:S01]  /*1c40*/  ULEA UR8, UR6, UR4, 0x3 ;  /* 0x0000000406087291 */ /* 0x002fe2000f8e18ff */
[----:B------:R-:W-:Y:S01]  /*1c50*/  SHF.L.U32 R2, R15, 0x1f, RZ ;  /* 0x0000001f0f027819 */ /* 0x000fe200000006ff */
[----:B------:R-:W-:Y:S01]  /*1c60*/  @!P1 SYNCS.ARRIVE.TRANS64.A1T0 RZ, [UR4+0x1c8], RZ ;  /* 0x0001c8ffffff99a7 */ /* 0x000fe20008100004 */
[----:B------:R-:W-:-:S06]  /*1c70*/  UISETP.GT.AND UP0, UPT, UR15, UR14, UPT ;  /* 0x0000000e0f00728c */ /* 0x000fcc000bf04270 */
[----:B--2---:R1:W2:Y:S03]  /*1c80*/  SYNCS.PHASECHK.TRANS64.TRYWAIT P0, [UR8+0xd8], R2 ;  /* 0x0000d802ff0075a7 */ /* 0x0042a60008001108 */
[----:B------:R-:W-:Y:S05]  /*1c90*/  BRA.U !UP0, `(.L_x_27) ;  /* 0x0000000108a87547 */ /* 0x000fea000b800000 */
[----:B------:R-:W-:Y:S01]  /*1ca0*/  UIADD3 UR21, UPT, UPT, UR7, UR24, URZ ;  /* 0x0000001807157290 */ /* 0x000fe2000fffe0ff */
[----:B------:R-:W-:-:S11]  /*1cb0*/  UMOV UR25, UR6 ;  /* 0x0000000600197c82 */ /* 0x000fd60008000000 */
.L_x_32:
[----:B-1----:R-:W-:Y:S01]  /*1cc0*/  ULEA UR17, UR25, UR4, 0x3 ;  /* 0x0000000419117291 */ /* 0x002fe2000f8e18ff */
[----:B--2---:R-:W-:Y:S01]  /*1cd0*/  @!P5 MOV R3, 0x2000 ;  /* 0x000020000003d802 */ /* 0x004fe20000000f00 */
[----:B--2---:R-:W-:Y:S10]  /*1ce0*/  @P0 BRA `(.L_x_28) ;  /* 0x00000000000c0947 */ /* 0x004ff40003800000 */
[----:B------:R-:W-:-:S04]  /*1cf0*/  SHF.L.U32 R5, R15, 0x1f, RZ ;  /* 0x0000001f0f057819 */ /* 0x000fc800000006ff */
[----:B------:R-:W2:Y:S02]  /*1d00*/  SYNCS.PHASECHK.TRANS64.TRYWAIT P0, [UR17+0xd8], R5 ;  /* 0x0000d805ff0075a7 */ /* 0x000ea40008001111 */
[----:B--2---:R-:W-:Y:S05]  /*1d10*/  @!P0 BRA `(.L_x_29) ;  /* 0x0000005400008947 */ /* 0x004fea0003800000 */
.L_x_28:
[----:B------:R2:W-:Y:S01]  /*1d20*/  @!P5 SYNCS.ARRIVE.TRANS64 RZ, [UR17], R3 ;  /* 0x00000003ffffd9a7 */ /* 0x0005e20008000011 */
[----:B------:R-:W-:Y:S04]  /*1d30*/  BSSY.RECONVERGENT B0, `(.L_x_30) ;  /* 0x0000003000007945 */ /* 0x000fe80003800200 */
[----:B------:R-:W-:Y:S05]  /*1d40*/  @P4 BRA `(.L_x_31) ;  /* 0x0000000000044947 */ /* 0x000fea0003800000 */
[----:B------:R-:W-:Y:S05]  /*1d50*/  BPT.TRAP 0x1 ;  /* 0x000000040000795c */ /* 0x000fea0000300000 */
.L_x_31:
[----:B------:R-:W-:Y:S05]  /*1d60*/  BSYNC.RECONVERGENT B0 ;  /* 0x0000000000007941 */ /* 0x000fea0003800200 */
.L_x_30:
        /* <DEDUP_REMOVED lines=20> */
[----:B------:R-:W-:Y:S01]  /*1eb0*/  UIADD3 UR8, UPT, UPT, UR8, 0x1d600, URZ ;  /* 0x0001d60008087890 */ /* 0x000fe2000fffe0ff */
[----:B------:R-:W-:Y:S01]  /*1ec0*/  UMOV UR9, UR17 ;  /* 0x0000001100097c82 */ /* 0x000fe20008000000 */
[----:B------:R-:W-:Y:S01]  /*1ed0*/  UMOV UR10, UR19 ;  /* 0x00000013000a7c82 */ /* 0x000fe20008000000 */
[----:B------:R-:W-:Y:S01]  /*1ee0*/  UIADD3 UR24, UPT, UPT, UR24, 0x1, URZ ;  /* 0x0000000118187890 */ /* 0x000fe2000fffe0ff */
[----:B------:R-:W-:-:S03]  /*1ef0*/  UMOV UR25, UR6 ;  /* 0x0000000600197c82 */ /* 0x000fc60008000000 */
[----:B------:R1:W-:Y:S01]  /*1f00*/  UTMALDG.3D [UR16], [UR30], desc[UR26] ;  /* 0x00001a101e0075b4 */ /* 0x0003e20008011000 */
[----:B------:R-:W-:Y:S01]  /*1f10*/  UISETP.NE.AND UP0, UPT, UR24, UR21, UPT ;  /* 0x000000151800728c */ /* 0x000fe2000bf05270 */
[----:B------:R1:W-:Y:S08]  /*1f20*/  UTMALDG.3D [UR8], [UR28], desc[UR26] ;  /* 0x00001a081c0075b4 */ /* 0x0003f00008011000 */
[----:B------:R-:W-:Y:S05]  /*1f30*/  BRA.U UP0, `(.L_x_32) ;  /* 0xfffffffd00607547 */ /* 0x000fea000b83ffff */
.L_x_27:
[C---:B-1----:R-:W-:Y:S01]  /*1f40*/  LEA R2, R14.reuse, UR4, 0x3 ;  /* 0x000000040e027c11 */ /* 0x042fe2000f8e18ff */
[----:B------:R-:W-:Y:S01]  /*1f50*/  NOP ;  /* 0x0000000000007918 */ /* 0x000fe20000000000 */
[----:B--2---:R-:W-:Y:S02]  /*1f60*/  SHF.L.U32 R3, R13, 0x1f, RZ ;  /* 0x0000001f0d037819 */ /* 0x004fe400000006ff */
[----:B------:R-:W-:Y:S02]  /*1f70*/  LEA R4, R14, UR4, 0x4 ;  /* 0x000000040e047c11 */ /* 0x000fe4000f8e20ff */
[----:B------:R-:W1:Y:S02]  /*1f80*/  SYNCS.PHASECHK.TRANS64.TRYWAIT P0, [R2+URZ+0x1d0], R3 ;  /* 0x0001d003020075a7 */ /* 0x000e6400080011ff */
[----:B-1----:R-:W-:Y:S05]  /*1f90*/  @!P0 BRA `(.L_x_33) ;  /* 0x0000005000788947 */ /* 0x002fea0003800000 */
.L_x_122:
[----:B------:R-:W2:Y:S01]  /*1fa0*/  LDS.128 R4, [R4+0x260] ;  /* 0x0002600004047984 */ /* 0x000ea20000000c00 */
[----:B---3--:R-:W-:Y:S01]  /*1fb0*/  ISETP.GE.AND P0, PT, R40, 0x1, PT ;  /* 0x000000012800780c */ /* 0x008fe20003f06270 */
[----:B-1----:R-:W-:Y:S01]  /*1fc0*/  VIADD R2, R2, 0x1e0 ;  /* 0x000001e002027836 */ /* 0x002fe20000000000 */
[----:B------:R-:W-:Y:S01]  /*1fd0*/  @!PT LDS RZ, [RZ] ;  /* 0x00000000fffff984 */ /* 0x000fe20000000800 */
[----:B------:R-:W-:Y:S01]  /*1fe0*/  @!PT LDS RZ, [RZ] ;  /* 0x00000000fffff984 */ /* 0x000fe20000000800 */
[----:B------:R-:W-:Y:S01]  /*1ff0*/  @!PT LDS RZ, [RZ] ;  /* 0x00000000fffff984 */ /* 0x000fe20000000800 */
[----:B------:R-:W-:Y:S01]  /*2000*/  @!PT LDS RZ, [RZ] ;  /* 0x00000000fffff984 */ /* 0x000fe20000000800 */
[----:B------:R1:W-:Y:S06]  /*2010*/  MEMBAR.ALL.CTA ;  /* 0x0000000000007992 */ /* 0x0003ec0000008000 */
[----:B-1----:R-:W1:Y:S01]  /*2020*/  FENCE.VIEW.ASYNC.S ;  /* 0x00000000000073c6 */ /* 0x002e620000000000 */
[----:B------:R-:W-:-:S04]  /*2030*/  PRMT R2, RZ, 0x654, R2 ;  /* 0x00000654ff027816 */ /* 0x000fc80000000002 */
[----:B-1----:R1:W-:Y:S01]  /*2040*/  SYNCS.ARRIVE.TRANS64.RED.A1T0 RZ, [R2+URZ], RZ ;  /* 0x000000ff02ff79a7 */ /* 0x0023e200081004ff */
[----:B--2---:R-:W-:-:S13]  /*2050*/  LOP3.LUT P2, RZ, R6, 0x1, RZ, 0xc0, !PT ;  /* 0x0000000106ff7812 */ /* 0x004fda000784c0ff */
[----:B------:R-:W-:Y:S01]  /*2060*/  @P2 SHF.R.U32.HI R3, RZ, 0x10, R5 ;  /* 0x00000010ff032819 */ /* 0x000fe20000011605 */
[----:B------:R-:W-:Y:S01]  /*2070*/  VOTEU.ANY UP0, P2 ;  /* 0x0000000000ff7886 */ /* 0x000fe20001000100 */
[----:B------:R-:W-:Y:S02]  /*2080*/  @P2 MOV R11, R4 ;  /* 0x00000004000b2202 */ /* 0x000fe40000000f00 */
[----:B------:R-:W-:Y:S02]  /*2090*/  @P2 R2UR.BROADCAST UR8, R3 ;  /* 0x00000000030822ca */ /* 0x000fe400008e0000 */
[----:B------:R-:W-:-:S11]  /*20a0*/  @P2 LOP3.LUT R8, R5, 0xffff, RZ, 0xc0, !PT ;  /* 0x0000ffff05082812 */ /* 0x000fd600078ec0ff */
[----:B------:R-:W-:Y:S01]  /*20b0*/  @UP0 UMOV UR36, UR8 ;  /* 0x0000000800240c82 */ /* 0x000fe20008000000 */
[----:B-1----:R-:W-:Y:S05]  /*20c0*/  @!P0 BRA `(.L_x_34) ;  /* 0x0000000000b88947 */ /* 0x002fea0003800000 */
[----:B------:R-:W4:Y:S01]  /*20d0*/  LDC.64 R4, c[0x0][0xb18] ;  /* 0x0002c600ff047b82 */ /* 0x000f220000000a00 */
[----:B------:R-:W-:-:S07]  /*20e0*/  ISETP.NE.AND P3, PT, R40, 0x1, PT ;  /* 0x000000012800780c */ /* 0x000fce0003f65270 */
[----:B------:R-:W1:Y:S08]  /*20f0*/  LDC.64 R6, c[0x0][0xb10] ;  /* 0x0002c400ff067b82 */ /* 0x000e700000000a00 */
[----:B------:R-:W2:Y:S08]  /*2100*/  LDC R16, c[0x0][0xb20] ;  /* 0x0002c800ff107b82 */ /* 0x000eb00000000800 */
[----:B------:R-:W3:Y:S01]  /*2110*/  LDC R18, c[0x0][0xb0c] ;  /* 0x0002c300ff127b82 */ /* 0x000ee20000000800 */
[----:B----4-:R-:W-:Y:S01]  /*2120*/  IMAD.HI.U32 R17, R0, R5, RZ ;  /* 0x0000000500117227 */ /* 0x010fe200078e00ff */
[----:B------:R-:W-:-:S03]  /*2130*/  ISETP.NE.AND P0, PT, R4, 0x1, PT ;  /* 0x000000010400780c */ /* 0x000fc60003f05270 */
[----:B------:R-:W-:-:S03]  /*2140*/  IMAD.HI.U32 R5, R8, R5, RZ ;  /* 0x0000000508057227 */ /* 0x000fc600078e00ff */
[----:B------:R-:W4:Y:S01]  /*2150*/  LDC.64 R2, c[0x0][0xb28] ;  /* 0x0002ca00ff027b82 */ /* 0x000f220000000a00 */
[----:B-1----:R-:W-:-:S04]  /*2160*/  IMAD.HI.U32 R20, R9, R6, RZ ;  /* 0x0000000609147227 */ /* 0x002fc800078e00ff */
[----:B------:R-:W-:Y:S01]  /*2170*/  IMAD.HI.U32 R22, R11, R6, RZ ;  /* 0x000000060b167227 */ /* 0x000fe200078e00ff */
[----:B------:R-:W-:Y:S02]  /*2180*/  SHF.R.U32.HI R20, RZ, R7, R20 ;  /* 0x00000007ff147219 */ /* 0x000fe40000011614 */
[-C--:B--2---:R-:W-:Y:S02]  /*2190*/  SHF.R.U32.HI R17, RZ, R16.reuse, R17 ;  /* 0x00000010ff117219 */ /* 0x084fe40000011611 */
[----:B------:R-:W-:Y:S02]  /*21a0*/  SHF.R.U32.HI R5, RZ, R16, R5 ;  /* 0x00000010ff057219 */ /* 0x000fe40000011605 */
[----:B------:R-:W-:Y:S02]  /*21b0*/  SEL R17, R0, R17, !P0 ;  /* 0x0000001100117207 */ /* 0x000fe40004000000 */
[----:B------:R-:W-:Y:S02]  /*21c0*/  SHF.R.U32.HI R22, RZ, R7, R22 ;  /* 0x00000007ff167219 */ /* 0x000fe40000011616 */
[----:B---3--:R-:W-:-:S02]  /*21d0*/  ISETP.NE.AND P1, PT, R18, 0x1, PT ;  /* 0x000000011200780c */ /* 0x008fc40003f25270 */
[----:B------:R-:W-:Y:S02]  /*21e0*/  SEL R5, R8, R5, !P0 ;  /* 0x0000000508057207 */ /* 0x000fe40004000000 */
[----:B------:R-:W-:Y:S02]  /*21f0*/  SEL R19, R9, R20, !P1 ;  /* 0x0000001409137207 */ /* 0x000fe40004800000 */
[----:B------:R-:W-:Y:S01]  /*2200*/  SEL R7, R11, R22, !P1 ;  /* 0x000000160b077207 */ /* 0x000fe20004800000 */
[----:B----4-:R-:W-:-:S04]  /*2210*/  IMAD.HI.U32 R20, R17, R2, RZ ;  /* 0x0000000211147227 */ /* 0x010fc800078e00ff */
[----:B------:R-:W-:Y:S01]  /*2220*/  IMAD.HI.U32 R6, R19, R2, RZ ;  /* 0x0000000213067227 */ /* 0x000fe200078e00ff */
[----:B------:R-:W-:-:S04]  /*2230*/  @P3 SHF.R.U32.HI R17, RZ, R3, R20 ;  /* 0x00000003ff113219 */ /* 0x000fc80000011614 */
[----:B------:R-:W-:Y:S01]  /*2240*/  @P3 SHF.R.U32.HI R19, RZ, R3, R6 ;  /* 0x00000003ff133219 */ /* 0x000fe20000011606 */
[----:B------:R-:W-:-:S04]  /*2250*/  IMAD R17, R40, R17, RZ ;  /* 0x0000001128117224 */ /* 0x000fc800078e02ff */
[----:B------:R-:W-:Y:S01]  /*2260*/  IMAD R6, R40, R19, RZ ;  /* 0x0000001328067224 */ /* 0x000fe200078e02ff */
[C---:B------:R-:W-:Y:S02]  /*2270*/  ISETP.GE.AND P0, PT, R5.reuse, R17, PT ;  /* 0x000000110500720c */ /* 0x040fe40003f06270 */
[----:B------:R-:W-:Y:S02]  /*2280*/  IADD3 R17, PT, PT, -R5, RZ, RZ ;  /* 0x000000ff05117210 */ /* 0x000fe40007ffe1ff */
[----:B------:R-:W-:Y:S01]  /*2290*/  ISETP.GE.OR P0, PT, R7, R6, P0 ;  /* 0x000000060700720c */ /* 0x000fe20000706670 */
[----:B------:R-:W-:-:S04]  /*22a0*/  IMAD.HI.U32 R6, R5, R2, RZ ;  /* 0x0000000205067227 */ /* 0x000fc800078e00ff */
[----:B------:R-:W-:Y:S01]  /*22b0*/  IMAD R8, R4, R17, R8 ;  /* 0x0000001104087224 */ /* 0x000fe200078e0208 */
[----:B------:R-:W-:-:S04]  /*22c0*/  SHF.R.U32.HI R6, RZ, R3, R6 ;  /* 0x00000003ff067219 */ /* 0x000fc80000011606 */
[----:B------:R-:W-:-:S03]  /*22d0*/  SEL R6, R5, R6, !P3 ;  /* 0x0000000605067207 */ /* 0x000fc60005800000 */
[----:B------:R-:W-:-:S04]  /*22e0*/  @!P0 IMAD.HI.U32 R16, R7, R2, RZ ;  /* 0x0000000207108227 */ /* 0x000fc800078e00ff */
[----:B------:R-:W-:Y:S01]  /*22f0*/  IMAD.MOV R2, RZ, RZ, -R6 ;  /* 0x000000ffff027224 */ /* 0x000fe200078e0a06 */
[----:B------:R-:W-:-:S03]  /*2300*/  @!P0 SHF.R.U32.HI R16, RZ, R3, R16 ;  /* 0x00000003ff108219 */ /* 0x000fc60000011610 */
[----:B------:R-:W-:Y:S01]  /*2310*/  IMAD R2, R40, R2, R5 ;  /* 0x0000000228027224 */ /* 0x000fe200078e0205 */
[----:B------:R-:W-:-:S05]  /*2320*/  @!P0 SEL R3, R7, R16, !P3 ;  /* 0x0000001007038207 */ /* 0x000fca0005800000 */
[--C-:B------:R-:W-:Y:S02]  /*2330*/  @!P0 IMAD.IADD R6, R6, 0x1, -R3.reuse ;  /* 0x0000000106068824 */ /* 0x100fe400078e0a03 */
[----:B------:R-:W-:Y:S01]  /*2340*/  @!P0 IMAD R3, R2, R19, R3 ;  /* 0x0000001302038224 */ /* 0x000fe200078e0203 */
[----:B------:R-:W-:Y:S01]  /*2350*/  IADD3 R2, PT, PT, -R7, RZ, RZ ;  /* 0x000000ff07027210 */ /* 0x000fe20007ffe1ff */
[----:B------:R-:W-:Y:S02]  /*2360*/  @!P0 IMAD R5, R40, R6, R7 ;  /* 0x0000000628058224 */ /* 0x000fe400078e0207 */
[----:B------:R-:W-:Y:S02]  /*2370*/  @!P0 IMAD.MOV.U32 R7, RZ, RZ, R3 ;  /* 0x000000ffff078224 */ /* 0x000fe400078e0003 */
[----:B------:R-:W-:Y:S02]  /*2380*/  IMAD R2, R18, R2, R11 ;  /* 0x0000000212027224 */ /* 0x000fe400078e020b */
[----:B------:R-:W-:-:S02]  /*2390*/  IMAD R8, R5, R4, R8 ;  /* 0x0000000405087224 */ /* 0x000fc400078e0208 */
[----:B------:R-:W-:Y:S02]  /*23a0*/  IMAD R11, R7, R18, R2 ;  /* 0x00000012070b7224 */ /* 0x000fe400078e0202 */
.L_x_34:
[----:B------:R-:W1:Y:S02]  /*23b0*/  LDCU UR8, c[0x0][0xb30] ;  /* 0x00016600ff0877ac */ /* 0x000e640008000800 */
[----:B-1----:R-:W-:-:S09]  /*23c0*/  UISETP.NE.AND UP0, UPT, UR8, 0x1, UPT ;  /* 0x000000010800788c */ /* 0x002fd2000bf05270 */
[----:B------:R-:W-:Y:S05]  /*23d0*/  BRA.U UP0, `(.L_x_35) ;  /* 0x0000000100407547 */ /* 0x000fea000b800000 */
[----:B------:R-:W1:Y:S08]  /*23e0*/  LDC.64 R4, c[0x0][0xb10] ;  /* 0x0002c400ff047b82 */ /* 0x000e700000000a00 */
[----:B------:R-:W2:Y:S08]  /*23f0*/  LDC.64 R2, c[0x0][0xb18] ;  /* 0x0002c600ff027b82 */ /* 0x000eb00000000a00 */
[----:B------:R-:W3:Y:S08]  /*2400*/  LDC R6, c[0x0][0xb20] ;  /* 0x0002c800ff067b82 */ /* 0x000ef00000000800 */
[----:B------:R-:W4:Y:S01]  /*2410*/  LDC R16, c[0x0][0xb0c] ;  /* 0x0002c300ff107b82 */ /* 0x000f220000000800 */
[----:B-1----:R-:W-:-:S05]  /*2420*/  IMAD.HI.U32 R4, R11, R4, RZ ;  /* 0x000000040b047227 */ /* 0x002fca00078e00ff */
[----:B------:R-:W-:Y:S01]  /*2430*/  SHF.R.U32.HI R4, RZ, R5, R4 ;  /* 0x00000005ff047219 */ /* 0x000fe20000011604 */
[----:B--2---:R-:W-:Y:S01]  /*2440*/  IMAD.HI.U32 R3, R8, R3, RZ ;  /* 0x0000000308037227 */ /* 0x004fe200078e00ff */
[----:B------:R-:W-:-:S04]  /*2450*/  ISETP.NE.AND P0, PT, R2, 0x1, PT ;  /* 0x000000010200780c */ /* 0x000fc80003f05270 */
[----:B---3--:R-:W-:-:S04]  /*2460*/  SHF.R.U32.HI R3, RZ, R6, R3 ;  /* 0x00000006ff037219 */ /* 0x008fc80000011603 */
[----:B------:R-:W-:Y:S02]  /*2470*/  SEL R3, R8, R3, !P0 ;  /* 0x0000000308037207 */ /* 0x000fe40004000000 */
[----:B----4-:R-:W-:-:S04]  /*2480*/  ISETP.NE.AND P1, PT, R16, 0x1, PT ;  /* 0x000000011000780c */ /* 0x010fc80003f25270 */
[----:B------:R-:W-:-:S05]  /*2490*/  SEL R4, R11, R4, !P1 ;  /* 0x000000040b047207 */ /* 0x000fca0004800000 */
[----:B------:R-:W-:Y:S02]  /*24a0*/  IMAD.IADD R5, R3, 0x1, -R4 ;  /* 0x0000000103057824 */ /* 0x000fe400078e0a04 */
[----:B------:R-:W-:Y:S02]  /*24b0*/  IMAD.IADD R3, R4, 0x1, -R3 ;  /* 0x0000000104037824 */ /* 0x000fe400078e0a03 */
[----:B------:R-:W-:Y:S02]  /*24c0*/  IMAD R11, R5, R16, R11 ;  /* 0x00000010050b7224 */ /* 0x000fe400078e020b */
[----:B------:R-:W-:-:S07]  /*24d0*/  IMAD R8, R3, R2, R8 ;  /* 0x0000000203087224 */ /* 0x000fce00078e0208 */
.L_x_35:
[----:B------:R-:W-:Y:S01]  /*24e0*/  VIADD R14, R14, 0x1 ;  /* 0x000000010e0e7836 */ /* 0x000fe20000000000 */
[----:B------:R-:W-:Y:S01]  /*24f0*/  PLOP3.LUT P1, PT, PT, PT, PT, 0x80, 0x8 ;  /* 0x000000000008781c */ /* 0x000fe20003f2f070 */
[----:B------:R-:W-:Y:S02]  /*2500*/  IMAD.IADD R97, R11, 0x1, R90 ;  /* 0x000000010b617824 */ /* 0x000fe400078e025a */
[----:B------:R-:W-:Y:S01]  /*2510*/  IMAD.IADD R91, R8, 0x1, R79 ;  /* 0x00000001085b7824 */ /* 0x000fe200078e024f */
[----:B------:R-:W-:-:S04]  /*2520*/  ISETP.NE.AND P0, PT, R14, 0x2, PT ;  /* 0x000000020e00780c */ /* 0x000fc80003f05270 */
[----:B------:R-:W-:Y:S02]  /*2530*/  SEL R2, RZ, 0x1, P0 ;  /* 0x00000001ff027807 */ /* 0x000fe40000000000 */
[----:B------:R-:W-:Y:S02]  /*2540*/  SEL R14, R14, RZ, P0 ;  /* 0x000000ff0e0e7207 */ /* 0x000fe40000000000 */
[----:B------:R-:W-:Y:S01]  /*2550*/  LOP3.LUT R13, R13, R2, RZ, 0x3c, !PT ;  /* 0x000000020d0d7212 */ /* 0x000fe200078e3cff */
[----:B------:R-:W-:Y:S06]  /*2560*/  @P2 BRA `(.L_x_36) ;  /* 0xfffffff000a02947 */ /* 0x000fec000383ffff */
[----:B------:R-:W-:Y:S01]  /*2570*/  UIADD3 UR4, UPT, UPT, UR4, 0xd8, URZ ;  /* 0x000000d804047890 */ /* 0x000fe2000fffe0ff */
[----:B------:R-:W-:-:S03]  /*2580*/  SHF.L.U32 R3, R15, 0x1f, RZ ;  /* 0x0000001f0f037819 */ /* 0x000fc600000006ff */
[----:B------:R-:W-:-:S09]  /*2590*/  ULEA UR5, UR6, UR4, 0x3 ;  /* 0x0000000406057291 */ /* 0x000fd2000f8e18ff */
[----:B------:R-:W1:Y:S02]  /*25a0*/  SYNCS.PHASECHK.TRANS64.TRYWAIT P0, [UR5], R3 ;  /* 0x00000003ff0075a7 */ /* 0x000e640008001105 */
[----:B-1----:R-:W-:Y:S05]  /*25b0*/  @!P0 BRA `(.L_x_37) ;  /* 0x0000004c00048947 */ /* 0x002fea0003800000 */
.L_x_124:
[----:B------:R-:W-:-:S04]  /*25c0*/  UIADD3 UR6, UPT, UPT, UR6, 0x1, URZ ;  /* 0x0000000106067890 */ /* 0x000fc8000fffe0ff */
[----:B------:R-:W-:-:S04]  /*25d0*/  UISETP.NE.AND UP0, UPT, UR6, 0x1b, UPT ;  /* 0x0000001b0600788c */ /* 0x000fc8000bf05270 */
[----:B------:R-:W-:Y:S02]  /*25e0*/  USEL UR7, URZ, 0x1, UP0 ;  /* 0x00000001ff077887 */ /* 0x000fe40008000000 */
[----:B------:R-:W-:-:S04]  /*25f0*/  USEL UR6, UR6, URZ, UP0 ;  /* 0x000000ff06067287 */ /* 0x000fc80008000000 */
[----:B------:R-:W-:Y:S01]  /*2600*/  ULEA UR5, UR6, UR4, 0x3 ;  /* 0x0000000406057291 */ /* 0x000fe2000f8e18ff */
[----:B------:R-:W-:-:S04]  /*2610*/  LOP3.LUT R2, R15, UR7, RZ, 0x3c, !PT ;  /* 0x000000070f027c12 */ /* 0x000fc8000f8e3cff */
[----:B-1----:R-:W-:-:S04]  /*2620*/  SHF.L.U32 R3, R2, 0x1f, RZ ;  /* 0x0000001f02037819 */ /* 0x002fc800000006ff */
[----:B------:R-:W1:Y:S02]  /*2630*/  SYNCS.PHASECHK.TRANS64.TRYWAIT P0, [UR5], R3 ;  /* 0x00000003ff0075a7 */ /* 0x000e640008001105 */
[----:B-1----:R-:W-:Y:S05]  /*2640*/  @!P0 BRA `(.L_x_38) ;  /* 0x0000004800f88947 */ /* 0x002fea0003800000 */
.L_x_126:
        /* <DEDUP_REMOVED lines=9> */
.L_x_128:
        /* <DEDUP_REMOVED lines=9> */
.L_x_130:
        /* <DEDUP_REMOVED lines=9> */
.L_x_132:
        /* <DEDUP_REMOVED lines=9> */
.L_x_134:
        /* <DEDUP_REMOVED lines=9> */
.L_x_136:
        /* <DEDUP_REMOVED lines=9> */
.L_x_138:
        /* <DEDUP_REMOVED lines=9> */
.L_x_140:
        /* <DEDUP_REMOVED lines=9> */
.L_x_142:
        /* <DEDUP_REMOVED lines=9> */
.L_x_144:
        /* <DEDUP_REMOVED lines=9> */
.L_x_146:
        /* <DEDUP_REMOVED lines=9> */
.L_x_148:
        /* <DEDUP_REMOVED lines=9> */
.L_x_150:
        /* <DEDUP_REMOVED lines=9> */
.L_x_152:
        /* <DEDUP_REMOVED lines=9> */
.L_x_154:
        /* <DEDUP_REMOVED lines=9> */
.L_x_156:
        /* <DEDUP_REMOVED lines=9> */
.L_x_158:
        /* <DEDUP_REMOVED lines=9> */
.L_x_160:
        /* <DEDUP_REMOVED lines=9> */
.L_x_162:
        /* <DEDUP_REMOVED lines=9> */
.L_x_164:
        /* <DEDUP_REMOVED lines=9> */
.L_x_166:
        /* <DEDUP_REMOVED lines=9> */
.L_x_168:
        /* <DEDUP_REMOVED lines=9> */
.L_x_170:
        /* <DEDUP_REMOVED lines=9> */
.L_x_172:
        /* <DEDUP_REMOVED lines=9> */
.L_x_174:
[----:B------:R-:W-:-:S04]  /*33d0*/  UIADD3 UR6, UPT, UPT, UR6, 0x1, URZ ;  /* 0x0000000106067890 */ /* 0x000fc8000fffe0ff */
[----:B------:R-:W-:-:S04]  /*33e0*/  UISETP.NE.AND UP0, UPT, UR6, 0x1b, UPT ;  /* 0x0000001b0600788c */ /* 0x000fc8000bf05270 */
[----:B------:R-:W-:Y:S02]  /*33f0*/  USEL UR5, URZ, 0x1, UP0 ;  /* 0x00000001ff057887 */ /* 0x000fe40008000000 */
[----:B------:R-:W-:-:S04]  /*3400*/  USEL UR6, UR6, URZ, UP0 ;  /* 0x000000ff06067287 */ /* 0x000fc80008000000 */
[----:B------:R-:W-:Y:S01]  /*3410*/  ULEA UR6, UR6, UR4, 0x3 ;  /* 0x0000000406067291 */ /* 0x000fe2000f8e18ff */
[----:B-1----:R-:W-:-:S04]  /*3420*/  LOP3.LUT R3, R2, UR5, RZ, 0x3c, !PT ;  /* 0x0000000502037c12 */ /* 0x002fc8000f8e3cff */
[----:B------:R-:W-:Y:S01]  /*3430*/  SHF.L.U32 R3, R3, 0x1f, RZ ;  /* 0x0000001f03037819 */ /* 0x000fe200000006ff */
[----:B----4-:R-:W-:-:S07]  /*3440*/  IMAD.U32 R0, RZ, RZ, UR6 ;  /* 0x00000006ff007e24 */ /* 0x010fce000f8e00ff */
.L_x_63:
[----:B-1----:R1:W2:Y:S02]  /*3450*/  SYNCS.PHASECHK.TRANS64.TRYWAIT P0, [R0+URZ], R3 ;  /* 0x00000003000075a7 */ /* 0x0022a400080011ff */
[----:B--2---:R-:W-:Y:S05]  /*3460*/  @!P0 NANOSLEEP.SYNCS 0x989680 ;  /* 0x009896800000895d */ /* 0x004fea0003900000 */
[----:B------:R-:W2:Y:S02]  /*3470*/  @!P0 SYNCS.PHASECHK.TRANS64 P0, [R0+URZ], R3 ;  /* 0x00000003000085a7 */ /* 0x000ea400080010ff */
[----:B--2---:R-:W-:Y:S05]  /*3480*/  @P0 EXIT ;  /* 0x000000000000094d */ /* 0x004fea0003800000 */
[----:B------:R-:W-:Y:S05]  /*3490*/  BRA `(.L_x_63) ;  /* 0xfffffffc00ec7947 */ /* 0x000fea000383ffff */
.L_x_18:
[----:B------:R-:W-:-:S04]  /*34a0*/  UISETP.NE.AND UP1, UPT, UR37, URZ, UPT ;  /* 0x000000ff2500728c */ /* 0x000fc8000bf25270 */
[----:B------:R-:W-:-:S09]  /*34b0*/  UISETP.NE.OR UP1, UPT, UR8, 0x1, UP1 ;  /* 0x000000010800788c */ /* 0x000fd20008f25670 */
[----:B------:R-:W-:Y:S05]  /*34c0*/  BRA.U UP1, `(.L_x_64) ;  /* 0x0000000501487547 */ /* 0x000fea000b800000 */
[----:B------:R-:W-:Y:S01]  /*34d0*/  ISETP.NE.AND P2, PT, R2, RZ, PT ;  /* 0x000000ff0200720c */ /* 0x000fe20003f45270 */
[----:B------:R-:W-:Y:S01]  /*34e0*/  IMAD.MOV.U32 R12, RZ, RZ, 0x1 ;  /* 0x00000001ff0c7424 */ /* 0x000fe200078e00ff */
[----:B------:R-:W-:Y:S02]  /*34f0*/  CS2R R10, SRZ ;  /* 0x00000000000a7805 */ /* 0x000fe4000001ff00 */
[----:B------:R-:W-:Y:S01]  /*3500*/  CS2R R8, SRZ ;  /* 0x0000000000087805 */ /* 0x000fe2000001ff00 */
[----:B------:R-:W-:Y:S01]  /*3510*/  UMOV UR4, 0x400 ;  /* 0x0000040000047882 */ /* 0x000fe20000000000 */
[----:B------:R-:W-:Y:S01]  /*3520*/  UMOV UR6, URZ ;  /* 0x000000ff00067c82 */ /* 0x000fe20008000000 */
[----:B------:R-:W-:-:S12]  /*3530*/  ULEA UR37, UR37, UR4, 0x18 ;  /* 0x0000000425257291 */ /* 0x000fd8000f8ec0ff */
.L_x_68:
[----:B------:R-:W-:Y:S02]  /*3540*/  LEA R0, R8, UR37, 0x3 ;  /* 0x0000002508007c11 */ /* 0x000fe4000f8e18ff */
[----:B------:R-:W-:-:S03]  /*3550*/  SHF.L.U32 R5, R9, 0x1f, RZ ;  /* 0x0000001f09057819 */ /* 0x000fc600000006ff */
[----:B------:R-:W-:Y:S01]  /*3560*/  VIADD R4, R0, 0x240 ;  /* 0x0000024000047836 */ /* 0x000fe20000000000 */
[----:B------:R-:W1:Y:S02]  /*3570*/  SYNCS.PHASECHK.TRANS64.TRYWAIT P0, [R0+URZ+0x230], R5 ;  /* 0x00023005000075a7 */ /* 0x000e6400080011ff */
[----:B-1----:R-:W-:Y:S05]  /*3580*/  @!P0 BRA `(.L_x_65) ;  /* 0x0000004400808947 */ /* 0x002fea0003800000 */
.L_x_175:
[----:B------:R-:W-:Y:S01]  /*3590*/  ULEA UR5, UR6, UR37, 0x3 ;  /* 0x0000002506057291 */ /* 0x000fe2000f8e18ff */
[----:B------:R-:W-:Y:S02]  /*35a0*/  PRMT R4, RZ, 0x654, R4 ;  /* 0x00000654ff047816 */ /* 0x000fe40000000004 */
[----:B-1----:R-:W-:Y:S01]  /*35b0*/  SHF.L.U32 R5, R12, 0x1f, RZ ;  /* 0x0000001f0c057819 */ /* 0x002fe200000006ff */
[----:B------:R-:W-:Y:S01]  /*35c0*/  UIADD3 UR4, UPT, UPT, UR5, 0x1d0, URZ ;  /* 0x000001d005047890 */ /* 0x000fe2000fffe0ff */
[----:B------:R1:W-:Y:S05]  /*35d0*/  SYNCS.ARRIVE.TRANS64.RED.A1T0 RZ, [R4+URZ], RZ ;  /* 0x000000ff04ff79a7 */ /* 0x0003ea00081004ff */
[----:B------:R-:W-:Y:S01]  /*35e0*/  IMAD.U32 R7, RZ, RZ, UR4 ;  /* 0x00000004ff077e24 */ /* 0x000fe2000f8e00ff */
[----:B------:R-:W2:Y:S04]  /*35f0*/  SYNCS.PHASECHK.TRANS64.TRYWAIT P0, [UR5+0x1e0], R5 ;  /* 0x0001e005ff0075a7 */ /* 0x000ea80008001105 */
[----:B------:R-:W-:Y:S01]  /*3600*/  PRMT R6, R2, 0x654, R7 ;  /* 0x0000065402067816 */ /* 0x000fe20000000007 */
[----:B-1----:R-:W-:Y:S01]  /*3610*/  @!P2 IMAD.MOV.U32 R4, RZ, RZ, 0x10 ;  /* 0x00000010ff04a424 */ /* 0x002fe200078e00ff */
[----:B--2---:R-:W-:Y:S06]  /*3620*/  @!P0 BRA `(.L_x_66) ;  /* 0x00000044006c8947 */ /* 0x004fec0003800000 */
.L_x_177:
[----:B------:R-:W-:Y:S01]  /*3630*/  ULEA UR4, UR6, UR37, 0x4 ;  /* 0x0000002506047291 */ /* 0x000fe2000f8e20ff */
[----:B------:R-:W-:Y:S01]  /*3640*/  SEL R3, R6, R3, !P2 ;  /* 0x0000000306037207 */ /* 0x000fe20005000000 */
[----:B------:R-:W-:Y:S01]  /*3650*/  UIADD3 UR5, UPT, UPT, UR5, 0x1d0, URZ ;  /* 0x000001d005057890 */ /* 0x000fe2000fffe0ff */
[----:B-1----:R-:W-:Y:S01]  /*3660*/  LEA R0, R11, UR37, 0x3 ;  /* 0x000000250b007c11 */ /* 0x002fe2000f8e18ff */
[----:B------:R-:W-:Y:S01]  /*3670*/  UIADD3 UR4, UPT, UPT, UR4, 0x260, URZ ;  /* 0x0000026004047890 */ /* 0x000fe2000fffe0ff */
[----:B------:R-:W-:Y:S01]  /*3680*/  SHF.L.U32 R5, R10, 0x1f, RZ ;  /* 0x0000001f0a057819 */ /* 0x000fe200000006ff */
[----:B------:R1:W-:Y:S01]  /*3690*/  @!P2 SYNCS.ARRIVE.TRANS64.RED RZ, [R3+URZ], R4 ;  /* 0x0000000403ffa9a7 */ /* 0x0003e200080004ff */
[----:B------:R-:W-:Y:S01]  /*36a0*/  UIADD3 UR6, UPT, UPT, UR6, 0x1, URZ ;  /* 0x0000000106067890 */ /* 0x000fe2000fffe0ff */
[----:B------:R-:W-:-:S03]  /*36b0*/  VIADD R8, R8, 0x1 ;  /* 0x0000000108087836 */ /* 0x000fc60000000000 */
[----:B------:R-:W-:Y:S02]  /*36c0*/  UISETP.NE.AND UP0, UPT, UR6, 0x2, UPT ;  /* 0x000000020600788c */ /* 0x000fe4000bf05270 */
[----:B------:R-:W-:Y:S06]  /*36d0*/  UGETNEXTWORKID.BROADCAST [UR4], [UR5] ;  /* 0x00000000040073ca */ /* 0x000fec0008000100 */
[----:B------:R-:W-:Y:S01]  /*36e0*/  USEL UR4, URZ, 0x1, UP0 ;  /* 0x00000001ff047887 */ /* 0x000fe20008000000 */
[----:B------:R-:W-:Y:S01]  /*36f0*/  ISETP.NE.AND P0, PT, R8, 0x2, PT ;  /* 0x000000020800780c */ /* 0x000fe20003f05270 */
[----:B------:R-:W-:Y:S01]  /*3700*/  USEL UR6, UR6, URZ, UP0 ;  /* 0x000000ff06067287 */ /* 0x000fe20008000000 */
[----:B------:R-:W2:Y:S03]  /*3710*/  SYNCS.PHASECHK.TRANS64.TRYWAIT P1, [R0+URZ+0x1d0], R5 ;  /* 0x0001d005000075a7 */ /* 0x000ea600080211ff */
[----:B------:R-:W-:Y:S01]  /*3720*/  LOP3.LUT R12, R12, UR4, RZ, 0x3c, !PT ;  /* 0x000000040c0c7c12 */ /* 0x000fe2000f8e3cff */
[----:B-12---:R-:W-:Y:S07]  /*3730*/  @!P1 BRA `(.L_x_67) ;  /* 0x0000004400409947 */ /* 0x006fee0003800000 */
.L_x_178:
[C---:B------:R-:W-:Y:S01]  /*3740*/  LEA R4, R11.reuse, UR37, 0x4 ;  /* 0x000000250b047c11 */ /* 0x040fe2000f8e20ff */
[----:B-1----:R-:W-:Y:S01]  /*3750*/  VIADD R0, R0, 0x1e0 ;  /* 0x000001e000007836 */ /* 0x002fe20000000000 */
[----:B------:R-:W-:Y:S01]  /*3760*/  SEL R8, R8, RZ, P0 ;  /* 0x000000ff08087207 */ /* 0x000fe20000000000 */
[----:B------:R-:W-:-:S03]  /*3770*/  VIADD R11, R11, 0x1 ;  /* 0x000000010b0b7836 */ /* 0x000fc60000000000 */
[----:B------:R-:W1:Y:S01]  /*3780*/  LDS.128 R4, [R4+0x260] ;  /* 0x0002600004047984 */ /* 0x000e620000000c00 */
[----:B------:R-:W-:Y:S02]  /*3790*/  PRMT R0, RZ, 0x654, R0 ;  /* 0x00000654ff007816 */ /* 0x000fe40000000000 */
[C---:B------:R-:W-:Y:S01]  /*37a0*/  ISETP.NE.AND P1, PT, R11.reuse, 0x2, PT ;  /* 0x000000020b00780c */ /* 0x040fe20003f25270 */
[----:B------:R-:W-:Y:S01]  /*37b0*/  @!PT LDS RZ, [RZ] ;  /* 0x00000000fffff984 */ /* 0x000fe20000000800 */
[----:B------:R-:W-:Y:S01]  /*37c0*/  @!PT LDS RZ, [RZ] ;  /* 0x00000000fffff984 */ /* 0x000fe20000000800 */
[----:B------:R-:W-:Y:S01]  /*37d0*/  @!PT LDS RZ, [RZ] ;  /* 0x00000000fffff984 */ /* 0x000fe20000000800 */
[----:B------:R-:W-:Y:S01]  /*37e0*/  @!PT LDS RZ, [RZ] ;  /* 0x00000000fffff984 */ /* 0x000fe20000000800 */
[----:B------:R2:W-:Y:S06]  /*37f0*/  MEMBAR.ALL.CTA ;  /* 0x0000000000007992 */ /* 0x0005ec0000008000 */
[----:B--2---:R-:W2:Y:S01]  /*3800*/  FENCE.VIEW.ASYNC.S ;  /* 0x00000000000073c6 */ /* 0x004ea20000000000 */
[----:B------:R-:W-:Y:S01]  /*3810*/  SEL R11, R11, RZ, P1 ;  /* 0x000000ff0b0b7207 */ /* 0x000fe20000800000 */
[----:B--2---:R2:W-:Y:S01]  /*3820*/  SYNCS.ARRIVE.TRANS64.RED.A1T0 RZ, [R0+URZ], RZ ;  /* 0x000000ff00ff79a7 */ /* 0x0045e200081004ff */
[----:B-1----:R-:W-:-:S02]  /*3830*/  LOP3.LUT P3, RZ, R6, 0x1, RZ, 0xc0, !PT ;  /* 0x0000000106ff7812 */ /* 0x002fc4000786c0ff */
[----:B------:R-:W-:-:S04]  /*3840*/  SEL R5, RZ, 0x1, P1 ;  /* 0x00000001ff057807 */ /* 0x000fc80000800000 */
[----:B------:R-:W-:Y:S02]  /*3850*/  LOP3.LUT R10, R10, R5, RZ, 0x3c, !PT ;  /* 0x000000050a0a7212 */ /* 0x000fe400078e3cff */
[----:B--2---:R-:W-:-:S04]  /*3860*/  SEL R0, RZ, 0x1, P0 ;  /* 0x00000001ff007807 */ /* 0x004fc80000000000 */
[----:B------:R-:W-:Y:S01]  /*3870*/  LOP3.LUT R9, R9, R0, RZ, 0x3c, !PT ;  /* 0x0000000009097212 */ /* 0x000fe200078e3cff */
[----:B------:R-:W-:Y:S06]  /*3880*/  @P3 BRA `(.L_x_68) ;  /* 0xfffffffc002c3947 */ /* 0x000fec000383ffff */
[----:B------:R-:W-:Y:S01]  /*3890*/  ULEA UR5, UR6, UR37, 0x3 ;  /* 0x0000002506057291 */ /* 0x000fe2000f8e18ff */
[----:B------:R-:W-:-:S08]  /*38a0*/  SHF.L.U32 R3, R12, 0x1f, RZ ;  /* 0x0000001f0c037819 */ /* 0x000fd000000006ff */
[----:B------:R-:W1:Y:S02]  /*38b0*/  SYNCS.PHASECHK.TRANS64 P0, [UR5+0x1e0], R3 ;  /* 0x0001e003ff0075a7 */ /* 0x000e640008001005 */
[----:B-1----:R-:W-:Y:S05]  /*38c0*/  @P0 BRA `(.L_x_69) ;  /* 0x0000000000080947 */ /* 0x002fea0003800000 */
[----:B------:R-:W1:Y:S02]  /*38d0*/  SYNCS.PHASECHK.TRANS64.TRYWAIT P0, [UR5+0x1e0], R3 ;  /* 0x0001e003ff0075a7 */ /* 0x000e640008001105 */
[----:B-1----:R-:W-:Y:S05]  /*38e0*/  @!P0 BRA `(.L_x_70) ;  /* 0x0000004000e88947 */ /* 0x002fea0003800000 */
.L_x_69:
[----:B------:R-:W-:-:S04]  /*38f0*/  UIADD3 UR4, UPT, UPT, UR6, 0x1, URZ ;  /* 0x0000000106047890 */ /* 0x000fc8000fffe0ff */
[----:B------:R-:W-:-:S04]  /*3900*/  UISETP.NE.AND UP0, UPT, UR4, 0x2, UPT ;  /* 0x000000020400788c */ /* 0x000fc8000bf05270 */
[----:B------:R-:W-:Y:S02]  /*3910*/  USEL UR7, URZ, 0x1, UP0 ;  /* 0x00000001ff077887 */ /* 0x000fe40008000000 */
[----:B------:R-:W-:-:S04]  /*3920*/  USEL UR4, UR4, URZ, UP0 ;  /* 0x000000ff04047287 */ /* 0x000fc80008000000 */
[----:B------:R-:W-:Y:S01]  /*3930*/  ULEA UR4, UR4, UR37, 0x3 ;  /* 0x0000002504047291 */ /* 0x000fe2000f8e18ff */
[----:B-1----:R-:W-:-:S04]  /*3940*/  LOP3.LUT R3, R12, UR7, RZ, 0x3c, !PT ;  /* 0x000000070c037c12 */ /* 0x002fc8000f8e3cff */
[----:B------:R-:W-:-:S04]  /*3950*/  SHF.L.U32 R0, R3, 0x1f, RZ ;  /* 0x0000001f03007819 */ /* 0x000fc800000006ff */
[----:B------:R-:W1:Y:S02]  /*3960*/  SYNCS.PHASECHK.TRANS64 P0, [UR4+0x1e0], R0 ;  /* 0x0001e000ff0075a7 */ /* 0x000e640008001004 */
[----:B-1----:R-:W-:Y:S05]  /*3970*/  @P0 EXIT ;  /* 0x000000000000094d */ /* 0x002fea0003800000 */
[----:B------:R-:W-:Y:S02]  /*3980*/  SHF.L.U32 R3, R3, 0x1f, RZ ;  /* 0x0000001f03037819 */ /* 0x000fe400000006ff */
[----:B------:R-:W-:-:S07]  /*3990*/  MOV R0, UR4 ;  /* 0x0000000400007c02 */ /* 0x000fce0008000f00 */
.L_x_71:
[----:B-1----:R1:W2:Y:S02]  /*39a0*/  SYNCS.PHASECHK.TRANS64.TRYWAIT P0, [R0+URZ+0x1e0], R3 ;  /* 0x0001e003000075a7 */ /* 0x0022a400080011ff */
[----:B--2---:R-:W-:Y:S05]  /*39b0*/  @!P0 NANOSLEEP.SYNCS 0x989680 ;  /* 0x009896800000895d */ /* 0x004fea0003900000 */
[----:B------:R-:W2:Y:S02]  /*39c0*/  @!P0 SYNCS.PHASECHK.TRANS64 P0, [R0+URZ+0x1e0], R3 ;  /* 0x0001e003000085a7 */ /* 0x000ea400080010ff */
[----:B--2---:R-:W-:Y:S05]  /*39d0*/  @P0 EXIT ;  /* 0x000000000000094d */ /* 0x004fea0003800000 */
[----:B------:R-:W-:Y:S05]  /*39e0*/  BRA `(.L_x_71) ;  /* 0xfffffffc00ec7947 */ /* 0x000fea000383ffff */
.L_x_64:
[----:B------:R-:W-:-:S09]  /*39f0*/  UISETP.NE.AND UP1, UPT, UR8, URZ, UPT ;  /* 0x000000ff0800728c */ /* 0x000fd2000bf25270 */
[----:B------:R-:W-:Y:S05]  /*3a00*/  BRA.U UP1, `(.L_x_72) ;  /* 0x0000000d01907547 */ /* 0x000fea000b800000 */
[----:B------:R-:W-:Y:S01]  /*3a10*/  UMOV UR4, 0x40 ;  /* 0x0000004000047882 */ /* 0x000fe20000000000 */
[----:B------:R-:W-:Y:S01]  /*3a20*/  NOP ;  /* 0x0000000000007918 */ /* 0x000fe20000000000 */
[----:B------:R-:W-:Y:S01]  /*3a30*/  ULEA UR4, UR37, UR4, 0x18 ;  /* 0x0000000425047291 */ /* 0x000fe2000f8ec0ff */
[----:B------:R-:W-:Y:S02]  /*3a40*/  UMOV UR5, 0x400 ;  /* 0x0000040000057882 */ /* 0x000fe40000000000 */
[----:B------:R-:W-:-:S06]  /*3a50*/  ULEA UR37, UR37, UR5, 0x18 ;  /* 0x0000000525257291 */ /* 0x000fcc000f8ec0ff */
[----:B------:R-:W1:Y:S02]  /*3a60*/  LDS.U8 R0, [UR4+0x1c] ;  /* 0x00001c04ff007984 */ /* 0x000e640008000000 */
[----:B-1----:R-:W-:-:S13]  /*3a70*/  ISETP.NE.AND P0, PT, R0, RZ, PT ;  /* 0x000000ff0000720c */ /* 0x002fda0003f05270 */
[----:B------:R-:W-:Y:S05]  /*3a80*/  @P0 BRA `(.L_x_73) ;  /* 0x0000000000580947 */ /* 0x000fea0003800000 */
[----:B------:R-:W-:-:S13]  /*3a90*/  ELECT P0, URZ, PT ;  /* 0x0000000000ff782f */ /* 0x000fda0003800000 */
[----:B------:R-:W-:Y:S05]  /*3aa0*/  @!P0 BRA `(.L_x_74) ;  /* 0x0000000000608947 */ /* 0x000fea0003800000 */
[----:B------:R-:W-:Y:S01]  /*3ab0*/  UMOV UR5, 0x10 ;  /* 0x0000001000057882 */ /* 0x000fe20000000000 */
[----:B------:R-:W-:Y:S01]  /*3ac0*/  HFMA2 R0, -RZ, RZ, 0, 5.9604644775390625e-08 ;  /* 0x00000001ff007431 */ /* 0x000fe200000001ff */
[----:B------:R-:W-:-:S03]  /*3ad0*/  MOV R2, 0xffff ;  /* 0x0000ffff00027802 */ /* 0x000fc60000000f00 */
[----:B------:R-:W-:Y:S04]  /*3ae0*/  DEPBAR.LE SB1, 0x36 ;  /* 0x00009d800000791a */ /* 0x000fe80000000000 */
[----:B------:R-:W1:Y:S02]  /*3af0*/  UTCATOMSWS.FIND_AND_SET.ALIGN UP0, UR5, UR5 ;  /* 0x00000005000575e3 */ /* 0x000e640008000800 */
[----:B-1----:R-:W-:Y:S01]  /*3b00*/  MOV R3, UR5 ;  /* 0x0000000500037c02 */ /* 0x002fe20008000f00 */
[----:B------:R-:W-:Y:S06]  /*3b10*/  BRA.U UP0, `(.L_x_75) ;  /* 0x0000000100187547 */ /* 0x000fec000b800000 */
.L_x_76:
[----:B------:R-:W-:Y:S05]  /*3b20*/  NANOSLEEP 0x64 ;  /* 0x000000640000795d */ /* 0x000fea0003800000 */
[----:B------:R-:W-:-:S05]  /*3b30*/  UMOV UR5, 0x10 ;  /* 0x0000001000057882 */ /* 0x000fca0000000000 */
[----:B------:R-:W-:Y:S04]  /*3b40*/  DEPBAR.LE SB1, 0x36 ;  /* 0x00009d800000791a */ /* 0x000fe80000000000 */
[----:B------:R-:W1:Y:S02]  /*3b50*/  UTCATOMSWS.FIND_AND_SET.ALIGN UP0, UR5, UR5 ;  /* 0x00000005000575e3 */ /* 0x000e640008000800 */
[----:B-1----:R-:W-:Y:S01]  /*3b60*/  MOV R3, UR5 ;  /* 0x0000000500037c02 */ /* 0x002fe20008000f00 */
[----:B------:R-:W-:Y:S05]  /*3b70*/  BRA.U !UP0, `(.L_x_76) ;  /* 0xfffffffd08e87547 */ /* 0x000fea000b83ffff */
.L_x_75:
[-C--:B------:R-:W-:Y:S02]  /*3b80*/  SHF.L.U32 R2, R2, R3.reuse, RZ ;  /* 0x0000000302027219 */ /* 0x080fe400000006ff */
[----:B------:R-:W-:Y:S01]  /*3b90*/  SHF.L.U32 R0, R0, R3, RZ ;  /* 0x0000000300007219 */ /* 0x000fe200000006ff */
[----:B------:R-:W-:Y:S02]  /*3ba0*/  IMAD.SHL.U32 R3, R3, 0x20, RZ ;  /* 0x0000002003037824 */ /* 0x000fe400078e00ff */
[----:B------:R1:W-:Y:S04]  /*3bb0*/  ATOMS.OR RZ, [UR4+0x14], R2 ;  /* 0x00001402ffff798c */ /* 0x0003e8000b000004 */
[----:B------:R1:W-:Y:S04]  /*3bc0*/  ATOMS.OR RZ, [UR4+0x18], R0 ;  /* 0x00001800ffff798c */ /* 0x0003e8000b000004 */
[----:B------:R1:W-:Y:S01]  /*3bd0*/  STS [UR37+0x280], R3 ;  /* 0x00028003ff007988 */ /* 0x0003e20008000825 */
[----:B------:R-:W-:Y:S05]  /*3be0*/  BRA `(.L_x_74) ;  /* 0x0000000000107947 */ /* 0x000fea0003800000 */
.L_x_73:
[----:B------:R-:W-:Y:S02]  /*3bf0*/  MOV R0, 0xffffffff ;  /* 0xffffffff00007802 */ /* 0x000fe40000000f00 */
[----:B------:R-:W-:-:S03]  /*3c00*/  MOV R2, 0x3c30 ;  /* 0x00003c3000027802 */ /* 0x000fc60000000f00 */
[----:B------:R1:W-:Y:S04]  /*3c10*/  STS [UR37+0x280], R0 ;  /* 0x00028000ff007988 */ /* 0x0003e80008000825 */
[----:B-1-3-5:R-:W-:Y:S05]  /*3c20*/  CALL.REL.NOINC `($__internal_1_$__cuda_sm10x_tcgen05_guardrail_trap_phase_invalid_during_alloc) ;  /* 0x0000004400647944 */ /* 0x02afea0003c00000 */
.L_x_74:
[----:B------:R-:W-:Y:S05]  /*3c30*/  WARPSYNC.ALL ;  /* 0x0000000000007948 */ /* 0x000fea0003800000 */
[----:B------:R-:W2:Y:S01]  /*3c40*/  S2UR UR6, SR_CgaCtaId ;  /* 0x00000000000679c3 */ /* 0x000ea20000008800 */
[----:B------:R-:W-:Y:S01]  /*3c50*/  UMOV UR4, 0x400 ;  /* 0x0000040000047882 */ /* 0x000fe20000000000 */
[----:B------:R-:W-:-:S06]  /*3c60*/  NOP ;  /* 0x0000000000007918 */ /* 0x000fcc0000000000 */
[----:B------:R-:W-:Y:S06]  /*3c70*/  BAR.ARV 0x6, 0xa0 ;  /* 0x0182800000007b1d */ /* 0x000fec0000002000 */
[----:B------:R-:W4:Y:S01]  /*3c80*/  LDCU UR7, c[0x0][0x38c] ;  /* 0x00007180ff0777ac */ /* 0x000f220008000800 */
[----:B------:R-:W-:Y:S01]  /*3c90*/  IMAD.MOV.U32 R11, RZ, RZ, 0x1 ;  /* 0x00000001ff0b7424 */ /* 0x000fe200078e00ff */
[----:B------:R-:W-:Y:S01]  /*3ca0*/  CS2R R8, SRZ ;  /* 0x0000000000087805 */ /* 0x000fe2000001ff00 */
[----:B------:R-:W-:Y:S01]  /*3cb0*/  IMAD.MOV.U32 R10, RZ, RZ, RZ ;  /* 0x000000ffff0a7224 */ /* 0x000fe200078e00ff */
[----:B------:R-:W-:Y:S01]  /*3cc0*/  UMOV UR17, URZ ;  /* 0x000000ff00117c82 */ /* 0x000fe20008000000 */
[----:B------:R-:W-:Y:S01]  /*3cd0*/  UMOV UR16, URZ ;  /* 0x000000ff00107c82 */ /* 0x000fe20008000000 */
[----:B------:R-:W-:Y:S01]  /*3ce0*/  UMOV UR22, 0x0 ;  /* 0x0000000000167882 */ /* 0x000fe20000000000 */
[----:B------:R-:W-:Y:S01]  /*3cf0*/  UMOV UR23, 0x4108490 ;  /* 0x0410849000177882 */ /* 0x000fe20000000000 */
[----:B------:R-:W-:Y:S01]  /*3d00*/  UMOV UR20, 0x0 ;  /* 0x0000000000147882 */ /* 0x000fe20000000000 */
[----:B------:R-:W-:Y:S01]  /*3d10*/  UMOV UR21, 0x4108490 ;  /* 0x0410849000157882 */ /* 0x000fe20000000000 */
[----:B--2---:R-:W-:Y:S01]  /*3d20*/  ULEA UR6, UR6, UR4, 0x18 ;  /* 0x0000000406067291 */ /* 0x004fe2000f8ec0ff */
[----:B------:R-:W2:Y:S03]  /*3d30*/  LDCU UR4, c[0x0][0x38c] ;  /* 0x00007180ff0477ac */ /* 0x000ea60008000800 */
[----:B------:R-:W-:-:S02]  /*3d40*/  UIADD3 UR11, UPT, UPT, UR6, 0x1d600, URZ ;  /* 0x0001d600060b7890 */ /* 0x000fc4000fffe0ff */
[----:B----4-:R-:W-:-:S03]  /*3d50*/  UIADD3 UR7, UPT, UPT, UR7, 0x3f, URZ ;  /* 0x0000003f07077890 */ /* 0x010fc6000fffe0ff */
[----:B-1----:R-:W1:Y:S01]  /*3d60*/  LDS R0, [UR6+0x280] ;  /* 0x00028006ff007984 */ /* 0x002e620008000800 */
[----:B------:R-:W-:Y:S02]  /*3d70*/  UIADD3 UR18, UPT, UPT, UR6, 0x2600, URZ ;  /* 0x0000260006127890 */ /* 0x000fe4000fffe0ff */
[----:B------:R-:W-:Y:S02]  /*3d80*/  USHF.R.S32.HI UR5, URZ, 0x1f, UR7 ;  /* 0x0000001fff057899 */ /* 0x000fe40008011407 */
[----:B------:R-:W-:Y:S02]  /*3d90*/  USHF.R.U32.HI UR11, URZ, 0x4, UR11 ;  /* 0x00000004ff0b7899 */ /* 0x000fe4000801160b */
[----:B------:R-:W-:Y:S02]  /*3da0*/  ULEA.HI UR5, UR5, UR7, URZ, 0x6 ;  /* 0x0000000705057291 */ /* 0x000fe4000f8f30ff */
[----:B------:R-:W-:Y:S02]  /*3db0*/  USHF.R.U32.HI UR18, URZ, 0x4, UR18 ;  /* 0x00000004ff127899 */ /* 0x000fe40008011612 */
[----:B------:R-:W-:-:S02]  /*3dc0*/  USHF.R.S32.HI UR5, URZ, 0x6, UR5 ;  /* 0x00000006ff057899 */ /* 0x000fc40008011405 */
[----:B------:R-:W-:Y:S02]  /*3dd0*/  ULOP3.LUT UR11, UR11, 0x3fff, URZ, 0xc0, !UPT ;  /* 0x00003fff0b0b7892 */ /* 0x000fe4000f8ec0ff */
[----:B------:R-:W-:Y:S02]  /*3de0*/  UISETP.LT.AND UP0, UPT, UR5, 0x1, UPT ;  /* 0x000000010500788c */ /* 0x000fe4000bf01270 */
[----:B------:R-:W-:Y:S02]  /*3df0*/  ULOP3.LUT UR18, UR18, 0x3fff, URZ, 0xc0, !UPT ;  /* 0x00003fff12127892 */ /* 0x000fe4000f8ec0ff */
[----:B------:R-:W-:Y:S02]  /*3e00*/  USEL UR10, UR5, 0x1, !UP0 ;  /* 0x00000001050a7887 */ /* 0x000fe4000c000000 */
[----:B------:R-:W-:Y:S02]  /*3e10*/  ULOP3.LUT UR11, UR11, 0x10000, URZ, 0xfc, !UPT ;  /* 0x000100000b0b7892 */ /* 0x000fe4000f8efcff */
[----:B------:R-:W-:-:S02]  /*3e20*/  UIADD3 UR10, UPT, UPT, -UR10, URZ, URZ ;  /* 0x000000ff0a0a7290 */ /* 0x000fc4000fffe1ff */
[----:B--2---:R-:W-:Y:S01]  /*3e30*/  UISETP.GE.AND UP3, UPT, UR4, 0x1, UPT ;  /* 0x000000010400788c */ /* 0x004fe2000bf66270 */
[----:B-1----:R-:W-:-:S15]  /*3e40*/  R2UR UR19, R0 ;  /* 0x00000000001372ca */ /* 0x002fde00000e0000 */
.L_x_83:
[----:B------:R-:W-:Y:S02]  /*3e50*/  LEA R0, R10, UR6, 0x3 ;  /* 0x000000060a007c11 */ /* 0x000fe4000f8e18ff */
[----:B------:R-:W-:Y:S02]  /*3e60*/  SHF.L.U32 R5, R9, 0x1f, RZ ;  /* 0x0000001f09057819 */ /* 0x000fe400000006ff */
[----:B------:R-:W-:Y:S01]  /*3e70*/  PLOP3.LUT P0, PT, PT, PT, UP3, 0x80, 0x8 ;  /* 0x000000000008781c */ /* 0x000fe20003f0f038 */
[----:B------:R-:W-:Y:S01]  /*3e80*/  VIADD R3, R0, 0x1e0 ;  /* 0x000001e000037836 */ /* 0x000fe20000000000 */
[----:B-1----:R-:W1:Y:S02]  /*3e90*/  SYNCS.PHASECHK.TRANS64.TRYWAIT P1, [R0+URZ+0x1d0], R5 ;  /* 0x0001d005000075a7 */ /* 0x002e6400080211ff */
[----:B-1--4-:R-:W-:Y:S09]  /*3ea0*/  @!P1 BRA `(.L_x_77) ;  /* 0x0000003c00909947 */ /* 0x012ff20003800000 */
.L_x_180:
[----:B------:R-:W-:Y:S01]  /*3eb0*/  LEA R4, R10, UR6, 0x4 ;  /* 0x000000060a047c11 */ /* 0x000fe2000f8e20ff */
[----:B------:R-:W-:Y:S01]  /*3ec0*/  @UP3 ULEA UR4, UR16, UR6, 0x3 ;  /* 0x0000000610043291 */ /* 0x000fe2000f8e18ff */
[----:B------:R-:W-:Y:S01]  /*3ed0*/  PLOP3.LUT P2, PT, PT, PT, PT, 0x80, 0x8 ;  /* 0x000000000008781c */ /* 0x000fe20003f4f070 */
[----:B------:R-:W-:Y:S01]  /*3ee0*/  ULEA UR8, UR17, UR6, 0x3 ;  /* 0x0000000611087291 */ /* 0x000fe2000f8e18ff */
[----:B------:R-:W-:Y:S02]  /*3ef0*/  PRMT R3, RZ, 0x654, R3 ;  /* 0x00000654ff037816 */ /* 0x000fe40000000003 */
[----:B-1----:R-:W1:Y:S01]  /*3f00*/  LDS.128 R4, [R4+0x260] ;  /* 0x0002600004047984 */ /* 0x002e620000000c00 */
[----:B------:R-:W-:Y:S02]  /*3f10*/  @P0 SHF.L.U32 R2, R8, 0x1f, RZ ;  /* 0x0000001f08020819 */ /* 0x000fe400000006ff */
[----:B------:R-:W-:Y:S01]  /*3f20*/  SHF.L.U32 R0, R11, 0x1f, RZ ;  /* 0x0000001f0b007819 */ /* 0x000fe200000006ff */
[----:B------:R-:W-:Y:S01]  /*3f30*/  @!PT LDS RZ, [RZ] ;  /* 0x00000000fffff984 */ /* 0x000fe20000000800 */
[----:B------:R-:W-:Y:S01]  /*3f40*/  @!PT LDS RZ, [RZ] ;  /* 0x00000000fffff984 */ /* 0x000fe20000000800 */
[----:B------:R-:W-:Y:S01]  /*3f50*/  @!PT LDS RZ, [RZ] ;  /* 0x00000000fffff984 */ /* 0x000fe20000000800 */
[----:B------:R-:W-:Y:S01]  /*3f60*/  @!PT LDS RZ, [RZ] ;  /* 0x00000000fffff984 */ /* 0x000fe20000000800 */
[----:B------:R2:W-:Y:S06]  /*3f70*/  MEMBAR.ALL.CTA ;  /* 0x0000000000007992 */ /* 0x0005ec0000008000 */
[----:B--2---:R-:W2:Y:S02]  /*3f80*/  FENCE.VIEW.ASYNC.S ;  /* 0x00000000000073c6 */ /* 0x004ea40000000000 */
[----:B--2---:R2:W-:Y:S01]  /*3f90*/  SYNCS.ARRIVE.TRANS64.RED.A1T0 RZ, [R3+URZ], RZ ;  /* 0x000000ff03ff79a7 */ /* 0x0045e200081004ff */
[----:B------:R2:W4:Y:S01]  /*3fa0*/  @P0 SYNCS.PHASECHK.TRANS64.TRYWAIT P2, [UR4], R2 ;  /* 0x00000002ff0005a7 */ /* 0x0005220008041104 */
[----:B------:R-:W-:Y:S01]  /*3fb0*/  ULEA.HI UR4, UR17, UR17, URZ, 0x1 ;  /* 0x0000001111047291 */ /* 0x000fe2000f8f08ff */
[----:B-1----:R-:W-:-:S03]  /*3fc0*/  LOP3.LUT P1, RZ, R6, 0x1, RZ, 0xc0, !PT ;  /* 0x0000000106ff7812 */ /* 0x002fc6000782c0ff */
[----:B------:R-:W-:Y:S02]  /*3fd0*/  USHF.L.U32 UR9, UR4, 0x5, URZ ;  /* 0x0000000504097899 */ /* 0x000fe400080006ff */
[----:B------:R-:W-:Y:S02]  /*3fe0*/  ULOP3.LUT UR4, UR4, 0xffe, URZ, 0xc0, !UPT ;  /* 0x00000ffe04047892 */ /* 0x000fe4000f8ec0ff */
[----:B------:R-:W-:Y:S02]  /*3ff0*/  ULOP3.LUT UR9, UR9, 0xffffffc0, URZ, 0xc0, !UPT ;  /* 0xffffffc009097892 */ /* 0x000fe4000f8ec0ff */
[----:B------:R-:W-:Y:S02]  /*4000*/  UIADD3 UR4, UPT, UPT, -UR4, UR17, URZ ;  /* 0x0000001104047290 */ /* 0x000fe4000fffe1ff */
[----:B------:R-:W-:Y:S01]  /*4010*/  UIADD3 UR9, UPT, UPT, UR19, UR9, URZ ;  /* 0x0000000913097290 */ /* 0x000fe2000fffe0ff */
[----:B------:R-:W1:Y:S03]  /*4020*/  SYNCS.PHASECHK.TRANS64.TRYWAIT P0, [UR8+0x210], R0 ;  /* 0x00021000ff0075a7 */ /* 0x000e660008001108 */
[----:B------:R-:W-:Y:S01]  /*4030*/  ULEA UR9, UR4, UR9, 0x14 ;  /* 0x0000000904097291 */ /* 0x000fe2000f8ea0ff */
[----:B-12-4-:R-:W-:Y:S11]  /*4040*/  @!P0 BRA `(.L_x_78) ;  /* 0x0000003c003c8947 */ /* 0x016ff60003800000 */
.L_x_182:
[----:B------:R-:W-:Y:S01]  /*4050*/  IADD3 R10, PT, PT, R10, 0x1, RZ ;  /* 0x000000010a0a7810 */ /* 0x000fe20007ffe0ff */
[----:B------:R-:W-:Y:S06]  /*4060*/  BRA.U !UP3, `(.L_x_79) ;  /* 0x000000010b987547 */ /* 0x000fec000b800000 */
[----:B------:R-:W-:Y:S01]  /*4070*/  UPLOP3.LUT UP4, UPT, UPT, UPT, UPT, 0x40, 0x4 ;  /* 0x000000000004789c */ /* 0x000fe20003f8e870 */
[----:B------:R-:W-:Y:S01]  /*4080*/  UMOV UR15, UR10 ;  /* 0x0000000a000f7c82 */ /* 0x000fe20008000000 */
[----:B------:R-:W-:Y:S01]  /*4090*/  UMOV UR14, UR5 ;  /* 0x00000005000e7c82 */ /* 0x000fe20008000000 */
[----:B------:R-:W-:-:S08]  /*40a0*/  UMOV UR13, UR16 ;  /* 0x00000010000d7c82 */ /* 0x000fd00008000000 */
.L_x_82:
[----:B------:R-:W-:Y:S02]  /*40b0*/  UIADD3 UR15, UPT, UPT, UR15, 0x1, URZ ;  /* 0x000000010f0f7890 */ /* 0x000fe4000fffe0ff */
[----:B--2---:R-:W-:Y:S02]  /*40c0*/  ULEA UR7, UR13, UR6, 0x3 ;  /* 0x000000060d077291 */ /* 0x004fe4000f8e18ff */
[----:B------:R-:W-:Y:S01]  /*40d0*/  UISETP.NE.AND UP0, UPT, UR15, URZ, UPT ;  /* 0x000000ff0f00728c */ /* 0x000fe2000bf05270 */
[----:B----4-:R-:W-:Y:S10]  /*40e0*/  @P2 BRA `(.L_x_80) ;  /* 0x00000000000c2947 */ /* 0x010ff40003800000 */
[----:B-1----:R-:W-:Y:S04]  /*40f0*/  SHF.L.U32 R3, R8, 0x1f, RZ ;  /* 0x0000001f08037819 */ /* 0x002fe800000006ff */
[----:B------:R-:W1:Y:S02]  /*4100*/  SYNCS.PHASECHK.TRANS64.TRYWAIT P0, [UR7], R3 ;  /* 0x00000003ff0075a7 */ /* 0x000e640008001107 */
[----:B-1----:R-:W-:Y:S05]  /*4110*/  @!P0 BRA `(.L_x_81) ;  /* 0x0000003c00208947 */ /* 0x002fea0003800000 */
.L_x_80:
[----:B------:R-:W-:Y:S01]  /*4120*/  UISETP.NE.AND UP1, UPT, UR14, 0x1, UPT ;  /* 0x000000010e00788c */ /* 0x000fe2000bf25270 */
[----:B------:R-:W-:Y:S01]  /*4130*/  PLOP3.LUT P2, PT, PT, PT, PT, 0x80, 0x8 ;  /* 0x000000000008781c */ /* 0x000fe20003f4f070 */
[----:B------:R-:W-:Y:S02]  /*4140*/  UIADD3 UR16, UPT, UPT, UR13, 0x1, URZ ;  /* 0x000000010d107890 */ /* 0x000fe4000fffe0ff */
[----:B------:R-:W-:Y:S02]  /*4150*/  ULEA UR24, UR13, UR18, 0x8 ;  /* 0x000000120d187291 */ /* 0x000fe4000f8e40ff */
[----:B------:R-:W-:Y:S01]  /*4160*/  UISETP.NE.AND UP2, UPT, UR16, 0x1b, UPT ;  /* 0x0000001b1000788c */ /* 0x000fe2000bf45270 */
[----:B------:R-:W-:Y:S01]  /*4170*/  PLOP3.LUT P0, PT, PT, PT, UP1, 0x80, 0x8 ;  /* 0x000000000008781c */ /* 0x000fe20003f0f018 */
[----:B------:R-:W-:Y:S02]  /*4180*/  ULEA UR26, UR13, UR11, 0x8 ;  /* 0x0000000b0d1a7291 */ /* 0x000fe4000f8e40ff */
[----:B------:R-:W-:Y:S02]  /*4190*/  USEL UR12, URZ, 0x1, UP2 ;  /* 0x00000001ff0c7887 */ /* 0x000fe40009000000 */
[----:B------:R-:W-:Y:S02]  /*41a0*/  USEL UR16, UR16, URZ, UP2 ;  /* 0x000000ff10107287 */ /* 0x000fe40009000000 */
[----:B------:R-:W-:Y:S02]  /*41b0*/  UIADD3 UR30, UPT, UPT, UR24, 0x80, URZ ;  /* 0x00000080181e7890 */ /* 0x000fe4000fffe0ff */
[----:B------:R-:W-:Y:S01]  /*41c0*/  @UP1 ULEA UR4, UR16, UR6, 0x3 ;  /* 0x0000000610041291 */ /* 0x000fe2000f8e18ff */
[----:B------:R-:W-:Y:S01]  /*41d0*/  LOP3.LUT R8, R8, UR12, RZ, 0x3c, !PT ;  /* 0x0000000c08087c12 */ /* 0x000fe2000f8e3cff */
[----:B------:R-:W-:Y:S02]  /*41e0*/  UIADD3 UR28, UPT, UPT, UR26, 0x2, URZ ;  /* 0x000000021a1c7890 */ /* 0x000fe4000fffe0ff */
[----:B------:R-:W-:Y:S01]  /*41f0*/  UIADD3 UR7, UPT, UPT, UR7, 0xd8, URZ ;  /* 0x000000d807077890 */ /* 0x000fe2000fffe0ff */
[----:B-1----:R-:W-:Y:S01]  /*4200*/  @P0 SHF.L.U32 R0, R8, 0x1f, RZ ;  /* 0x0000001f08000819 */ /* 0x002fe200000006ff */
[----:B------:R-:W-:Y:S01]  /*4210*/  UMOV UR25, 0x80004020 ;  /* 0x8000402000197882 */ /* 0x000fe20000000000 */
[----:B------:R-:W-:Y:S01]  /*4220*/  UMOV UR27, 0x80004020 ;  /* 0x80004020001b7882 */ /* 0x000fe20000000000 */
[----:B------:R-:W-:Y:S01]  /*4230*/  UMOV UR31, 0x80004020 ;  /* 0x80004020001f7882 */ /* 0x000fe20000000000 */
[----:B------:R2:W4:Y:S01]  /*4240*/  @P0 SYNCS.PHASECHK.TRANS64.TRYWAIT P2, [UR4], R0 ;  /* 0x00000000ff0005a7 */ /* 0x0005220008041104 */
[----:B------:R-:W-:Y:S01]  /*4250*/  UIADD3 UR14, UPT, UPT, UR14, -0x1, URZ ;  /* 0xffffffff0e0e7890 */ /* 0x000fe2000fffe0ff */
[----:B------:R2:W-:Y:S01]  /*4260*/  UTCQMMA gdesc[UR24], gdesc[UR26], tmem[UR9], tmem[UR22], idesc[UR23], UP4 ;  /* 0x00ff161a180075ea */ /* 0x0005e2000a000309 */
[----:B------:R-:W-:Y:S01]  /*4270*/  UPLOP3.LUT UP4, UPT, UPT, UPT, UPT, 0x80, 0x8 ;  /* 0x000000000008789c */ /* 0x000fe20003f8f070 */
[----:B------:R-:W-:Y:S01]  /*4280*/  UMOV UR29, 0x80004020 ;  /* 0x80004020001d7882 */ /* 0x000fe20000000000 */
[----:B------:R-:W-:Y:S01]  /*4290*/  UMOV UR13, UR16 ;  /* 0x00000010000d7c82 */ /* 0x000fe20008000000 */
[----:B------:R2:W-:Y:S01]  /*42a0*/  UTCQMMA gdesc[UR30], gdesc[UR28], tmem[UR9], tmem[UR20], idesc[UR21], UPT ;  /* 0x00ff141c1e0075ea */ /* 0x0005e2000b800309 */
[----:B------:R2:W-:Y:S01]  /*42b0*/  UTCBAR [UR7], URZ ;  /* 0x000000ff070073e9 */ /* 0x0005e200080000ff */
[----:B------:R-:W-:Y:S06]  /*42c0*/  BRA.U UP0, `(.L_x_82) ;  /* 0xfffffffd00787547 */ /* 0x000fec000b83ffff */
.L_x_79:
[----:B------:R-:W-:Y:S01]  /*42d0*/  UIADD3 UR17, UPT, UPT, UR17, 0x1, URZ ;  /* 0x0000000111117890 */ /* 0x000fe2000fffe0ff */
[C---:B------:R-:W-:Y:S01]  /*42e0*/  ISETP.NE.AND P0, PT, R10.reuse, 0x2, PT ;  /* 0x000000020a00780c */ /* 0x040fe20003f05270 */
[----:B------:R-:W-:Y:S02]  /*42f0*/  UIADD3 UR8, UPT, UPT, UR8, 0x1f0, URZ ;  /* 0x000001f008087890 */ /* 0x000fe4000fffe0ff */
[----:B------:R-:W-:Y:S01]  /*4300*/  UISETP.NE.AND UP0, UPT, UR17, 0x4, UPT ;  /* 0x000000041100788c */ /* 0x000fe2000bf05270 */
[----:B-12---:R-:W-:Y:S02]  /*4310*/  SEL R0, RZ, 0x1, P0 ;  /* 0x00000001ff007807 */ /* 0x006fe40000000000 */
[----:B------:R-:W-:Y:S01]  /*4320*/  SEL R10, R10, RZ, P0 ;  /* 0x000000ff0a0a7207 */ /* 0x000fe20000000000 */
[----:B------:R-:W-:Y:S01]  /*4330*/  USEL UR4, URZ, 0x1, UP0 ;  /* 0x00000001ff047887 */ /* 0x000fe20008000000 */
[----:B------:R-:W-:Y:S01]  /*4340*/  LOP3.LUT R9, R9, R0, RZ, 0x3c, !PT ;  /* 0x0000000009097212 */ /* 0x000fe200078e3cff */
[----:B------:R-:W-:Y:S01]  /*4350*/  USEL UR17, UR17, URZ, UP0 ;  /* 0x000000ff11117287 */ /* 0x000fe20008000000 */
[----:B------:R1:W-:Y:S03]  /*4360*/  UTCBAR [UR8], URZ ;  /* 0x000000ff080073e9 */ /* 0x0003e600080000ff */
[----:B------:R-:W-:Y:S01]  /*4370*/  LOP3.LUT R11, R11, UR4, RZ, 0x3c, !PT ;  /* 0x000000040b0b7c12 */ /* 0x000fe2000f8e3cff */
[----:B------:R-:W-:Y:S07]  /*4380*/  @P1 BRA `(.L_x_83) ;  /* 0xfffffff800b01947 */ /* 0x000fee000383ffff */
[----:B------:R-:W2:Y:S01]  /*4390*/  S2UR UR4, SR_CgaCtaId ;  /* 0x00000000000479c3 */ /* 0x000ea20000008800 */
[----:B------:R-:W-:Y:S01]  /*43a0*/  ELECT P0, URZ, PT ;  /* 0x0000000000ff782f */ /* 0x000fe20003800000 */
[----:B------:R-:W-:Y:S01]  /*43b0*/  IMAD.MOV.U32 R0, RZ, RZ, 0x1 ;  /* 0x00000001ff007424 */ /* 0x000fe200078e00ff */
[----:B------:R-:W-:Y:S01]  /*43c0*/  UIADD3 UR6, UPT, UPT, UR6, 0x210, URZ ;  /* 0x0000021006067890 */ /* 0x000fe2000fffe0ff */
[----:B------:R-:W-:Y:S01]  /*43d0*/  SHF.L.U32 R3, R11, 0x1f, RZ ;  /* 0x0000001f0b037819 */ /* 0x000fe200000006ff */
[----:B------:R-:W-:-:S03]  /*43e0*/  UMOV UR5, 0x40 ;  /* 0x0000004000057882 */ /* 0x000fc60000000000 */
[----:B------:R-:W-:Y:S01]  /*43f0*/  UVIRTCOUNT.DEALLOC.SMPOOL 0x80 ;  /* 0x000000800000784c */ /* 0x000fe20000000000 */
[----:B--2---:R-:W-:Y:S02]  /*4400*/  ULEA UR4, UR4, UR5, 0x18 ;  /* 0x0000000504047291 */ /* 0x004fe4000f8ec0ff */
[----:B------:R-:W-:-:S07]  /*4410*/  ULEA UR5, UR17, UR6, 0x3 ;  /* 0x0000000611057291 */ /* 0x000fce000f8e18ff */
[----:B------:R2:W-:Y:S02]  /*4420*/  @P0 STS.U8 [UR4+0x1c], R0 ;  /* 0x00001c00ff000988 */ /* 0x0005e40008000004 */
[----:B------:R-:W3:Y:S02]  /*4430*/  SYNCS.PHASECHK.TRANS64.TRYWAIT P0, [UR5], R3 ;  /* 0x00000003ff0075a7 */ /* 0x000ee40008001105 */
[----:B--23--:R-:W-:Y:S05]  /*4440*/  @!P0 BRA `(.L_x_84) ;  /* 0x00000038006c8947 */ /* 0x00cfea0003800000 */
.L_x_185:
[----:B------:R-:W-:-:S04]  /*4450*/  UIADD3 UR7, UPT, UPT, UR17, 0x1, URZ ;  /* 0x0000000111077890 */ /* 0x000fc8000fffe0ff */
[----:B------:R-:W-:-:S04]  /*4460*/  UISETP.NE.AND UP0, UPT, UR7, 0x4, UPT ;  /* 0x000000040700788c */ /* 0x000fc8000bf05270 */
[----:B-1----:R-:W-:Y:S02]  /*4470*/  USEL UR8, URZ, 0x1, UP0 ;  /* 0x00000001ff087887 */ /* 0x002fe40008000000 */
[----:B------:R-:W-:-:S04]  /*4480*/  USEL UR7, UR7, URZ, UP0 ;  /* 0x000000ff07077287 */ /* 0x000fc80008000000 */
[----:B------:R-:W-:Y:S01]  /*4490*/  ULEA UR5, UR7, UR6, 0x3 ;  /* 0x0000000607057291 */ /* 0x000fe2000f8e18ff */
[----:B------:R-:W-:-:S04]  /*44a0*/  LOP3.LUT R2, R11, UR8, RZ, 0x3c, !PT ;  /* 0x000000080b027c12 */ /* 0x000fc8000f8e3cff */
[----:B--2---:R-:W-:-:S04]  /*44b0*/  SHF.L.U32 R3, R2, 0x1f, RZ ;  /* 0x0000001f02037819 */ /* 0x004fc800000006ff */
[----:B------:R-:W1:Y:S02]  /*44c0*/  SYNCS.PHASECHK.TRANS64.TRYWAIT P0, [UR5], R3 ;  /* 0x00000003ff0075a7 */ /* 0x000e640008001105 */
[----:B-1----:R-:W-:Y:S05]  /*44d0*/  @!P0 BRA `(.L_x_85) ;  /* 0x0000003800608947 */ /* 0x002fea0003800000 */
.L_x_187:
        /* <DEDUP_REMOVED lines=9> */
.L_x_189:
[----:B------:R-:W-:-:S04]  /*4570*/  UIADD3 UR7, UPT, UPT, UR7, 0x1, URZ ;  /* 0x0000000107077890 */ /* 0x000fc8000fffe0ff */
[----:B------:R-:W-:-:S04]  /*4580*/  UISETP.NE.AND UP0, UPT, UR7, 0x4, UPT ;  /* 0x000000040700788c */ /* 0x000fc8000bf05270 */
[----:B------:R-:W-:Y:S02]  /*4590*/  USEL UR5, URZ, 0x1, UP0 ;  /* 0x00000001ff057887 */ /* 0x000fe40008000000 */
[----:B------:R-:W-:-:S04]  /*45a0*/  USEL UR7, UR7, URZ, UP0 ;  /* 0x000000ff07077287 */ /* 0x000fc80008000000 */
[----:B------:R-:W-:Y:S01]  /*45b0*/  ULEA UR7, UR7, UR6, 0x3 ;  /* 0x0000000607077291 */ /* 0x000fe2000f8e18ff */
[----:B-1----:R-:W-:-:S04]  /*45c0*/  LOP3.LUT R3, R2, UR5, RZ, 0x3c, !PT ;  /* 0x0000000502037c12 */ /* 0x002fc8000f8e3cff */
[----:B------:R-:W-:-:S04]  /*45d0*/  SHF.L.U32 R3, R3, 0x1f, RZ ;  /* 0x0000001f03037819 */ /* 0x000fc800000006ff */
[----:B------:R-:W1:Y:S02]  /*45e0*/  SYNCS.PHASECHK.TRANS64.TRYWAIT P0, [UR7], R3 ;  /* 0x00000003ff0075a7 */ /* 0x000e640008001107 */
[----:B-1----:R-:W-:Y:S05]  /*45f0*/  @!P0 BRA `(.L_x_87) ;  /* 0x0000003800488947 */ /* 0x002fea0003800000 */
.L_x_191:
[----:B------:R-:W-:Y:S01]  /*4600*/  NOP ;  /* 0x0000000000007918 */ /* 0x000fe20000000000 */
[----:B-1----:R-:W1:Y:S01]  /*4610*/  LDS R0, [UR4+0x14] ;  /* 0x00001404ff007984 */ /* 0x002e620008000800 */
[----:B------:R-:W-:Y:S01]  /*4620*/  ULOP3.LUT UR6, UR19, 0xffff, URZ, 0xc0, !UPT ;  /* 0x0000ffff13067892 */ /* 0x000fe2000f8ec0ff */
[----:B------:R-:W-:Y:S01]  /*4630*/  UMOV UR8, 0xffff ;  /* 0x0000ffff00087882 */ /* 0x000fe20000000000 */
[----:B------:R-:W-:Y:S02]  /*4640*/  UMOV UR5, 0x1 ;  /* 0x0000000100057882 */ /* 0x000fe40000000000 */
[----:B------:R-:W-:-:S04]  /*4650*/  USHF.R.U32.HI UR6, URZ, 0x5, UR6 ;  /* 0x00000005ff067899 */ /* 0x000fc80008011606 */
[----:B------:R-:W-:Y:S02]  /*4660*/  USHF.L.U32 UR8, UR8, UR6, URZ ;  /* 0x0000000608087299 */ /* 0x000fe400080006ff */
[----:B------:R-:W-:-:S04]  /*4670*/  USHF.L.U32 UR5, UR5, UR6, URZ ;  /* 0x0000000605057299 */ /* 0x000fc800080006ff */
[----:B-1----:R-:W-:-:S04]  /*4680*/  LOP3.LUT R0, R0, UR8, RZ, 0xc0, !PT ;  /* 0x0000000800007c12 */ /* 0x002fc8000f8ec0ff */
[----:B------:R-:W-:-:S13]  /*4690*/  ISETP.NE.AND P0, PT, R0, UR8, PT ;  /* 0x0000000800007c0c */ /* 0x000fda000bf05270 */
[----:B------:R-:W-:Y:S05]  /*46a0*/  @P0 BRA `(.L_x_88) ;  /* 0x0000000000580947 */ /* 0x000fea0003800000 */
[----:B------:R-:W1:Y:S02]  /*46b0*/  LDS R0, [UR4+0x18] ;  /* 0x00001804ff007984 */ /* 0x000e640008000800 */
[----:B-1----:R-:W-:-:S04]  /*46c0*/  LOP3.LUT R0, R0, UR5, RZ, 0xc0, !PT ;  /* 0x0000000500007c12 */ /* 0x002fc8000f8ec0ff */
[----:B------:R-:W-:-:S13]  /*46d0*/  ISETP.NE.AND P0, PT, R0, UR5, PT ;  /* 0x0000000500007c0c */ /* 0x000fda000bf05270 */
[----:B------:R-:W-:Y:S05]  /*46e0*/  @P0 BRA `(.L_x_89) ;  /* 0x00000000003c0947 */ /* 0x000fea0003800000 */
[----:B------:R-:W1:Y:S01]  /*46f0*/  S2R R2, SR_LANEID ;  /* 0x0000000000027919 */ /* 0x000e620000000000 */
[----:B------:R-:W-:Y:S01]  /*4700*/  ULOP3.LUT UR8, URZ, UR8, URZ, 0x33, !UPT ;  /* 0x00000008ff087292 */ /* 0x000fe2000f8e33ff */
[----:B------:R-:W-:Y:S01]  /*4710*/  LOP3.LUT R4, RZ, UR5, RZ, 0x33, !PT ;  /* 0x00000005ff047c12 */ /* 0x000fe2000f8e33ff */
[----:B------:R-:W-:Y:S02]  /*4720*/  VOTEU.ANY UR7, UPT, PT ;  /* 0x0000000000077886 */ /* 0x000fe400038e0100 */
[----:B------:R-:W-:Y:S01]  /*4730*/  UFLO.U32 UR7, UR7 ;  /* 0x00000007000772bd */ /* 0x000fe200080e0000 */
[----:B------:R-:W2:Y:S01]  /*4740*/  REDUX UR5, R4 ;  /* 0x00000000040573c4 */ /* 0x000ea20000000000 */
[----:B------:R-:W-:-:S06]  /*4750*/  IMAD.U32 R0, RZ, RZ, UR8 ;  /* 0x00000008ff007e24 */ /* 0x000fcc000f8e00ff */
[----:B------:R3:W-:Y:S01]  /*4760*/  UTCATOMSWS.AND URZ, UR8 ;  /* 0x0000000800ff79e3 */ /* 0x0007e20008000000 */
[----:B------:R-:W4:Y:S01]  /*4770*/  REDUX UR6, R0 ;  /* 0x00000000000673c4 */ /* 0x000f220000000000 */
[----:B-1----:R-:W-:Y:S01]  /*4780*/  ISETP.EQ.U32.AND P0, PT, R2, UR7, PT ;  /* 0x0000000702007c0c */ /* 0x002fe2000bf02070 */
[----:B--2---:R-:W-:Y:S01]  /*4790*/  IMAD.U32 R2, RZ, RZ, UR5 ;  /* 0x00000005ff027e24 */ /* 0x004fe2000f8e00ff */
[----:B----4-:R-:W-:-:S11]  /*47a0*/  MOV R3, UR6 ;  /* 0x0000000600037c02 */ /* 0x010fd60008000f00 */
[----:B------:R3:W-:Y:S04]  /*47b0*/  @P0 ATOMS.AND RZ, [UR4+0x14], R3 ;  /* 0x00001403ffff098c */ /* 0x0007e8000a800004 */
[----:B------:R3:W-:Y:S01]  /*47c0*/  @P0 ATOMS.AND RZ, [UR4+0x18], R2 ;  /* 0x00001802ffff098c */ /* 0x0007e2000a800004 */
[----:B------:R-:W-:Y:S05]  /*47d0*/  BRA `(.L_x_90) ;  /* 0x0000000000147947 */ /* 0x000fea0003800000 */
.L_x_89:
[----:B------:R-:W-:Y:S02]  /*47e0*/  MOV R2, 0x4800 ;  /* 0x0000480000027802 */ /* 0x000fe40000000f00 */
[----:B----45:R-:W-:Y:S05]  /*47f0*/  CALL.REL.NOINC `($__internal_0_$__cuda_sm10x_tcgen05_guardrail_trap_col_being_dealloced_not_returned_by_alloc) ;  /* 0x0000003800647944 */ /* 0x030fea0003c00000 */
[----:B------:R-:W-:Y:S05]  /*4800*/  BRA `(.L_x_90) ;  /* 0x0000000000087947 */ /* 0x000fea0003800000 */
.L_x_88:
[----:B------:R-:W-:Y:S02]  /*4810*/  MOV R2, 0x4830 ;  /* 0x0000483000027802 */ /* 0x000fe40000000f00 */
[----:B----45:R-:W-:Y:S05]  /*4820*/  CALL.REL.NOINC `($__internal_2_$__cuda_sm10x_tcgen05_guardrail_trap_unallocated_columns_being_dealloced) ;  /* 0x0000003800707944 */ /* 0x030fea0003c00000 */
.L_x_90:
[----:B------:R-:W-:Y:S01]  /*4830*/  NOP ;  /* 0x0000000000007918 */ /* 0x000fe20000000000 */
[----:B---3--:R-:W-:Y:S05]  /*4840*/  EXIT ;  /* 0x000000000000794d */ /* 0x008fea0003800000 */
.L_x_72:
[----:B------:R-:W-:-:S09]  /*4850*/  UISETP.NE.OR UP2, UPT, UR8, 0x3, !UP2 ;  /* 0x000000030800788c */ /* 0x000fd2000d745670 */
[----:B------:R-:W-:Y:S05]  /*4860*/  BRA.U UP2, `(.L_x_91) ;  /* 0x0000000902c87547 */ /* 0x000fea000b800000 */
[----:B------:R-:W1:Y:S01]  /*4870*/  LDCU.64 UR6, c[0x0][0x888] ;  /* 0x00011100ff0677ac */ /* 0x000e620008000a00 */
[----:B------:R-:W2:Y:S01]  /*4880*/  LDC R0, c[0x0][0xb30] ;  /* 0x0002cc00ff007b82 */ /* 0x000ea20000000800 */
[----:B------:R-:W-:Y:S01]  /*4890*/  IMAD.MOV.U32 R30, RZ, RZ, 0x1 ;  /* 0x00000001ff1e7424 */ /* 0x000fe200078e00ff */
[----:B------:R-:W-:Y:S01]  /*48a0*/  CS2R R28, SRZ ;  /* 0x00000000001c7805 */ /* 0x000fe2000001ff00 */
[----:B------:R-:W4:Y:S01]  /*48b0*/  LDCU.64 UR4, c[0x0][0x890] ;  /* 0x00011200ff0477ac */ /* 0x000f220008000a00 */
[----:B------:R-:W-:Y:S01]  /*48c0*/  IMAD.MOV.U32 R25, RZ, RZ, 0x1000 ;  /* 0x00001000ff197424 */ /* 0x000fe200078e00ff */
[----:B------:R-:W-:-:S03]  /*48d0*/  UMOV UR8, 0x400 ;  /* 0x0000040000087882 */ /* 0x000fc60000000000 */
[----:B------:R-:W3:Y:S01]  /*48e0*/  LDC R19, c[0x0][0x370] ;  /* 0x0000dc00ff137b82 */ /* 0x000ee20000000800 */
[----:B------:R-:W-:-:S07]  /*48f0*/  UPLOP3.LUT UP1, UPT, UPT, UPT, UPT, 0x40, 0x4 ;  /* 0x000000000004789c */ /* 0x000fce0003f2e870 */
[----:B------:R-:W3:Y:S01]  /*4900*/  LDC R2, c[0x0][0xb0c] ;  /* 0x0002c300ff027b82 */ /* 0x000ee20000000800 */
[----:B-1----:R-:W-:Y:S02]  /*4910*/  UISETP.NE.U32.AND UP2, UPT, UR6, URZ, UPT ;  /* 0x000000ff0600728c */ /* 0x002fe4000bf45070 */
[----:B------:R-:W-:Y:S02]  /*4920*/  ULEA UR6, UR37, UR8, 0x18 ;  /* 0x0000000825067291 */ /* 0x000fe4000f8ec0ff */
[----:B------:R-:W-:Y:S02]  /*4930*/  UISETP.NE.AND.EX UP2, UPT, UR7, URZ, UPT, UP2 ;  /* 0x000000ff0700728c */ /* 0x000fe4000bf45320 */
[----:B------:R-:W-:Y:S01]  /*4940*/  UIADD3 UR7, UPT, UPT, UR6, 0x1b0, URZ ;  /* 0x000001b006077890 */ /* 0x000fe2000fffe0ff */
[----:B------:R-:W1:Y:S01]  /*4950*/  LDC R18, c[0x0][0xb20] ;  /* 0x0002c800ff127b82 */ /* 0x000e620000000800 */
[----:B----4-:R-:W-:Y:S01]  /*4960*/  UISETP.NE.U32.AND UP3, UPT, UR4, URZ, UPT ;  /* 0x000000ff0400728c */ /* 0x010fe2000bf65070 */
[----:B--2---:R-:W-:Y:S01]  /*4970*/  ISETP.NE.AND P1, PT, R0, 0x1, PT ;  /* 0x000000010000780c */ /* 0x004fe20003f25270 */
[----:B------:R-:W-:-:S02]  /*4980*/  UPRMT UR37, UR37, 0x654, UR7 ;  /* 0x0000065425257896 */ /* 0x000fc40008000007 */
[----:B------:R-:W-:-:S03]  /*4990*/  UISETP.NE.AND.EX UP3, UPT, UR5, URZ, UPT, UP3 ;  /* 0x000000ff0500728c */ /* 0x000fc6000bf65330 */
[----:B------:R-:W2:Y:S08]  /*49a0*/  LDC.64 R32, c[0x0][0x348] ;  /* 0x0000d200ff207b82 */ /* 0x000eb00000000a00 */
[----:B------:R-:W4:Y:S08]  /*49b0*/  LDC.64 R16, c[0x0][0xb10] ;  /* 0x0002c400ff107b82 */ /* 0x000f300000000a00 */
[----:B------:R-:W1:Y:S08]  /*49c0*/  LDC.64 R6, c[0x0][0xb18] ;  /* 0x0002c600ff067b82 */ /* 0x000e700000000a00 */
[----:B------:R-:W1:Y:S08]  /*49d0*/  LDC.64 R4, c[0x0][0xb28] ;  /* 0x0002ca00ff047b82 */ /* 0x000e700000000a00 */
[----:B---3--:R-:W1:Y:S02]  /*49e0*/  LDC R24, c[0x0][0x374] ;  /* 0x0000dd00ff187b82 */ /* 0x008e640000000800 */
.L_x_99:
[C---:B------:R-:W-:Y:S02]  /*49f0*/  LEA R0, R29.reuse, UR6, 0x3 ;  /* 0x000000061d007c11 */ /* 0x040fe4000f8e18ff */
[----:B------:R-:W-:Y:S02]  /*4a00*/  SHF.L.U32 R3, R28, 0x1f, RZ ;  /* 0x0000001f1c037819 */ /* 0x000fe400000006ff */
[----:B------:R-:W-:Y:S02]  /*4a10*/  LEA R20, R29, UR6, 0x4 ;  /* 0x000000061d147c11 */ /* 0x000fe4000f8e20ff */
[----:B---3--:R-:W3:Y:S02]  /*4a20*/  SYNCS.PHASECHK.TRANS64.TRYWAIT P0, [R0+URZ+0x1d0], R3 ;  /* 0x0001d003000075a7 */ /* 0x008ee400080011ff */
[----:B---3--:R-:W-:Y:S05]  /*4a30*/  @!P0 BRA `(.L_x_92) ;  /* 0x0000003400508947 */ /* 0x008fea0003800000 */
.L_x_192:
[----:B------:R-:W-:Y:S01]  /*4a40*/  ISETP.GE.AND P0, PT, R40, 0x1, PT ;  /* 0x000000012800780c */ /* 0x000fe20003f06270 */
[----:B------:R-:W1:Y:S01]  /*4a50*/  LDS.128 R20, [R20+0x260] ;  /* 0x0002600014147984 */ /* 0x000e620000000c00 */
[----:B------:R-:W-:Y:S01]  /*4a60*/  ISETP.NE.U32.AND P4, PT, RZ, UR4, PT ;  /* 0x00000004ff007c0c */ /* 0x000fe2000bf85070 */
[----:B---3--:R-:W-:Y:S01]  /*4a70*/  VIADD R0, R0, 0x1e0 ;  /* 0x000001e000007836 */ /* 0x008fe20000000000 */
[----:B------:R-:W-:Y:S02]  /*4a80*/  SHF.L.U32 R26, R30, 0x1f, RZ ;  /* 0x0000001f1e1a7819 */ /* 0x000fe400000006ff */
[----:B------:R-:W-:Y:S02]  /*4a90*/  ISETP.NE.AND.EX P4, PT, RZ, UR5, PT, P4 ;  /* 0x00000005ff007c0c */ /* 0x000fe4000bf85340 */
[----:B------:R-:W-:Y:S01]  /*4aa0*/  PRMT R0, RZ, 0x654, R0 ;  /* 0x00000654ff007816 */ /* 0x000fe20000000000 */
[----:B------:R-:W-:Y:S01]  /*4ab0*/  @!PT LDS RZ, [RZ] ;  /* 0x00000000fffff984 */ /* 0x000fe20000000800 */
[----:B------:R-:W-:Y:S01]  /*4ac0*/  @!PT LDS RZ, [RZ] ;  /* 0x00000000fffff984 */ /* 0x000fe20000000800 */
[----:B------:R-:W-:Y:S01]  /*4ad0*/  @!PT LDS RZ, [RZ] ;  /* 0x00000000fffff984 */ /* 0x000fe20000000800 */
[----:B------:R-:W-:Y:S01]  /*4ae0*/  @!PT LDS RZ, [RZ] ;  /* 0x00000000fffff984 */ /* 0x000fe20000000800 */
[----:B------:R3:W-:Y:S06]  /*4af0*/  MEMBAR.ALL.CTA ;  /* 0x0000000000007992 */ /* 0x0007ec0000008000 */
[----:B---3--:R-:W3:Y:S02]  /*4b00*/  FENCE.VIEW.ASYNC.S ;  /* 0x00000000000073c6 */ /* 0x008ee40000000000 */
[----:B---3--:R3:W-:Y:S01]  /*4b10*/  SYNCS.ARRIVE.TRANS64.RED.A1T0 RZ, [R0+URZ], RZ ;  /* 0x000000ff00ff79a7 */ /* 0x0087e200081004ff */
[----:B-1----:R-:W-:Y:S11]  /*4b20*/  LOP3.LUT P3, RZ, R22, 0x1, RZ, 0xc0, !PT ;  /* 0x0000000116ff7812 */ /* 0x002ff6000786c0ff */
[----:B------:R-:W-:Y:S02]  /*4b30*/  @!UPT UIADD3 URZ, UPT, UPT, URZ, URZ, URZ ;  /* 0x000000fffffff290 */ /* 0x000fe4000fffe0ff */
[----:B------:R-:W-:Y:S02]  /*4b40*/  @P3 MOV R13, R20 ;  /* 0x00000014000d3202 */ /* 0x000fe40000000f00 */
[----:B------:R-:W-:Y:S01]  /*4b50*/  @P3 LOP3.LUT R8, R21, 0xffff, RZ, 0xc0, !PT ;  /* 0x0000ffff15083812 */ /* 0x000fe200078ec0ff */
[----:B---3--:R-:W-:Y:S06]  /*4b60*/  @!P0 BRA `(.L_x_93) ;  /* 0x0000000000a48947 */ /* 0x008fec0003800000 */
[----:B------:R-:W-:Y:S01]  /*4b70*/  IMAD.HI.U32 R31, R24, R7, RZ ;  /* 0x00000007181f7227 */ /* 0x000fe200078e00ff */
[----:B------:R-:W-:Y:S02]  /*4b80*/  ISETP.NE.AND P0, PT, R6, 0x1, PT ;  /* 0x000000010600780c */ /* 0x000fe40003f05270 */
[----:B------:R-:W-:Y:S01]  /*4b90*/  ISETP.NE.AND P2, PT, R40, 0x1, PT ;  /* 0x000000012800780c */ /* 0x000fe20003f45270 */
[----:B----4-:R-:W-:Y:S01]  /*4ba0*/  IMAD.HI.U32 R34, R19, R16, RZ ;  /* 0x0000001013227227 */ /* 0x010fe200078e00ff */
[----:B------:R-:W-:Y:S02]  /*4bb0*/  SHF.R.U32.HI R31, RZ, R18, R31 ;  /* 0x00000012ff1f7219 */ /* 0x000fe4000001161f */
[----:B------:R-:W-:Y:S01]  /*4bc0*/  ISETP.NE.AND P5, PT, R2, 0x1, PT ;  /* 0x000000010200780c */ /* 0x000fe20003fa5270 */
[----:B------:R-:W-:Y:S01]  /*4bd0*/  IMAD.HI.U32 R36, R13, R16, RZ ;  /* 0x000000100d247227 */ /* 0x000fe200078e00ff */
[----:B------:R-:W-:Y:S02]  /*4be0*/  SHF.R.U32.HI R34, RZ, R17, R34 ;  /* 0x00000011ff227219 */ /* 0x000fe40000011622 */
[----:B------:R-:W-:Y:S01]  /*4bf0*/  SEL R3, R24, R31, !P0 ;  /* 0x0000001f18037207 */ /* 0x000fe20004000000 */
[C---:B------:R-:W-:Y:S01]  /*4c00*/  IMAD.HI.U32 R31, R8.reuse, R7, RZ ;  /* 0x00000007081f7227 */ /* 0x040fe200078e00ff */
[----:B------:R-:W-:Y:S02]  /*4c10*/  SEL R11, R19, R34, !P5 ;  /* 0x00000022130b7207 */ /* 0x000fe40006800000 */
[----:B------:R-:W-:Y:S01]  /*4c20*/  SHF.R.U32.HI R36, RZ, R17, R36 ;  /* 0x00000011ff247219 */ /* 0x000fe20000011624 */
[----:B------:R-:W-:Y:S01]  /*4c30*/  IMAD.HI.U32 R38, R3, R4, RZ ;  /* 0x0000000403267227 */ /* 0x000fe200078e00ff */
[----:B------:R-:W-:Y:S03]  /*4c40*/  SHF.R.U32.HI R31, RZ, R18, R31 ;  /* 0x00000012ff1f7219 */ /* 0x000fe6000001161f */
[----:B------:R-:W-:Y:S01]  /*4c50*/  IMAD.HI.U32 R34, R11, R4, RZ ;  /* 0x000000040b227227 */ /* 0x000fe200078e00ff */
[----:B------:R-:W-:Y:S02]  /*4c60*/  @P2 SHF.R.U32.HI R3, RZ, R5, R38 ;  /* 0x00000005ff032219 */ /* 0x000fe40000011626 */
[----:B------:R-:W-:Y:S02]  /*4c70*/  SEL R9, R8, R31, !P0 ;  /* 0x0000001f08097207 */ /* 0x000fe40004000000 */
[----:B------:R-:W-:Y:S01]  /*4c80*/  @P2 SHF.R.U32.HI R11, RZ, R5, R34 ;  /* 0x00000005ff0b2219 */ /* 0x000fe20000011622 */
[C---:B------:R-:W-:Y:S01]  /*4c90*/  IMAD R10, R40.reuse, R3, RZ ;  /* 0x00000003280a7224 */ /* 0x040fe200078e02ff */
[----:B------:R-:W-:Y:S01]  /*4ca0*/  SEL R3, R13, R36, !P5 ;  /* 0x000000240d037207 */ /* 0x000fe20006800000 */
[C---:B------:R-:W-:Y:S03]  /*4cb0*/  IMAD.HI.U32 R14, R9.reuse, R4, RZ ;  /* 0x00000004090e7227 */ /* 0x040fe600078e00ff */
[----:B------:R-:W-:Y:S01]  /*4cc0*/  ISETP.GE.AND P0, PT, R9, R10, PT ;  /* 0x0000000a0900720c */ /* 0x000fe20003f06270 */
[C---:B------:R-:W-:Y:S01]  /*4cd0*/  IMAD R12, R40.reuse, R11, RZ ;  /* 0x0000000b280c7224 */ /* 0x040fe200078e02ff */
[-C--:B------:R-:W-:Y:S04]  /*4ce0*/  SHF.R.U32.HI R14, RZ, R5.reuse, R14 ;  /* 0x00000005ff0e7219 */ /* 0x080fe8000001160e */
[----:B------:R-:W-:Y:S02]  /*4cf0*/  ISETP.GE.OR P0, PT, R3, R12, P0 ;  /* 0x0000000c0300720c */ /* 0x000fe40000706670 */
[----:B------:R-:W-:Y:S05]  /*4d00*/  SEL R15, R9, R14, !P2 ;  /* 0x0000000e090f7207 */ /* 0x000fea0005000000 */
[----:B------:R-:W-:Y:S04]  /*4d10*/  IMAD.MOV R14, RZ, RZ, -R15 ;  /* 0x000000ffff0e7224 */ /* 0x000fe800078e0a0f */
[----:B------:R-:W-:Y:S02]  /*4d20*/  IMAD R14, R40, R14, R9 ;  /* 0x0000000e280e7224 */ /* 0x000fe400078e0209 */
[C---:B------:R-:W-:Y:S05]  /*4d30*/  @!P0 IMAD.HI.U32 R10, R3.reuse, R4, RZ ;  /* 0x00000004030a8227 */ /* 0x040fea00078e00ff */
[----:B------:R-:W-:Y:S04]  /*4d40*/  @!P0 SHF.R.U32.HI R10, RZ, R5, R10 ;  /* 0x00000005ff0a8219 */ /* 0x000fe8000001160a */
[----:B------:R-:W-:Y:S01]  /*4d50*/  @!P0 SEL R0, R3, R10, !P2 ;  /* 0x0000000a03008207 */ /* 0x000fe20005000000 */
[----:B------:R-:W-:Y:S03]  /*4d60*/  IMAD.MOV R10, RZ, RZ, -R3 ;  /* 0x000000ffff0a7224 */ /* 0x000fe600078e0a03 */
[----:B------:R-:W-:Y:S01]  /*4d70*/  @!P0 IADD3 R15, PT, PT, R15, -R0, RZ ;  /* 0x800000000f0f8210 */ /* 0x000fe20007ffe0ff */
[----:B------:R-:W-:Y:S01]  /*4d80*/  @!P0 IMAD R0, R11, R14, R0 ;  /* 0x0000000e0b008224 */ /* 0x000fe200078e0200 */
[----:B------:R-:W-:Y:S01]  /*4d90*/  IADD3 R11, PT, PT, -R9, RZ, RZ ;  /* 0x000000ff090b7210 */ /* 0x000fe20007ffe1ff */
[----:B------:R-:W-:Y:S02]  /*4da0*/  IMAD R13, R2, R10, R13 ;  /* 0x0000000a020d7224 */ /* 0x000fe400078e020d */
[----:B------:R-:W-:Y:S02]  /*4db0*/  @!P0 IMAD R9, R15, R40, R3 ;  /* 0x000000280f098224 */ /* 0x000fe400078e0203 */
[----:B------:R-:W-:Y:S02]  /*4dc0*/  @!P0 IMAD.MOV.U32 R3, RZ, RZ, R0 ;  /* 0x000000ffff038224 */ /* 0x000fe400078e0000 */
[----:B------:R-:W-:Y:S02]  /*4dd0*/  IMAD R8, R6, R11, R8 ;  /* 0x0000000b06087224 */ /* 0x000fe400078e0208 */
[----:B------:R-:W-:Y:S02]  /*4de0*/  IMAD R13, R3, R2, R13 ;  /* 0x00000002030d7224 */ /* 0x000fe400078e020d */
[----:B------:R-:W-:Y:S02]  /*4df0*/  IMAD R8, R9, R6, R8 ;  /* 0x0000000609087224 */ /* 0x000fe400078e0208 */
.L_x_93:
[----:B------:R-:W-:Y:S05]  /*4e00*/  BRA.U UP1, `(.L_x_94) ;  /* 0x0000000101107547 */ /* 0x000fea000b800000 */
[----:B------:R-:W-:Y:S04]  /*4e10*/  MOV R0, UR13 ;  /* 0x0000000d00007c02 */ /* 0x000fe80008000f00 */
[----:B------:R-:W-:Y:S04]  /*4e20*/  SHF.L.U32 R3, R0, 0x1f, RZ ;  /* 0x0000001f00037819 */ /* 0x000fe800000006ff */
[----:B------:R-:W1:Y:S02]  /*4e30*/  SYNCS.PHASECHK.TRANS64.TRYWAIT P0, [UR6+0x1c8], R3 ;  /* 0x0001c803ff0075a7 */ /* 0x000e640008001106 */
[----:B-1----:R-:W-:Y:S05]  /*4e40*/  @!P0 BRA `(.L_x_95) ;  /* 0x0000003000608947 */ /* 0x002fea0003800000 */
.L_x_94:
[----:B------:R-:W-:Y:S05]  /*4e50*/  BRA.U !UP3, `(.L_x_96) ;  /* 0x000000010b347547 */ /* 0x000fea000b800000 */
[----:B------:R-:W-:Y:S01]  /*4e60*/  UPLOP3.LUT UP0, UPT, UPT, UPT, UP2, 0x80, 0x8 ;  /* 0x000000000008789c */ /* 0x000fe20003f0f020 */
[----:B-1----:R-:W-:Y:S02]  /*4e70*/  HFMA2 R0, -RZ, RZ, 0, 5.9604644775390625e-08 ;  /* 0x00000001ff007431 */ /* 0x002fe400000001ff */
[----:B------:R-:W-:Y:S03]  /*4e80*/  IMAD.MOV.U32 R96, RZ, RZ, 0x1 ;  /* 0x00000001ff607424 */ /* 0x000fe600078e00ff */
[----:B------:R-:W-:Y:S05]  /*4e90*/  PLOP3.LUT P0, PT, PT, PT, UP0, 0x80, 0x8 ;  /* 0x000000000008781c */ /* 0x000fea0003f0f008 */
[----:B------:R-:W1:Y:S01]  /*4ea0*/  @UP0 LDCU.64 UR8, c[0x0][0x888] ;  /* 0x00011100ff0807ac */ /* 0x000e620008000a00 */
[----:B------:R-:W-:Y:S07]  /*4eb0*/  @UP0 UIMAD UR7, UR36, UR4, URZ ;  /* 0x00000004240702a4 */ /* 0x000fee000f8e02ff */
[----:B------:R-:W-:Y:S01]  /*4ec0*/  @!P0 PRMT R96, R0, 0x7610, R96 ;  /* 0x0000761000608816 */ /* 0x000fe20000000060 */
[----:B-1----:R-:W-:Y:S03]  /*4ed0*/  @UP0 UIMAD.WIDE UR8, UR7, 0x4, UR8 ;  /* 0x00000004070808a5 */ /* 0x002fe6000f8e0208 */
[----:B------:R-:W1:Y:S03]  /*4ee0*/  @!UP0 LDCU UR7, c[0x0][0x880] ;  /* 0x00011000ff0787ac */ /* 0x000e660008000800 */
[----:B------:R-:W-:Y:S01]  /*4ef0*/  IMAD.U32 R10, RZ, RZ, UR8 ;  /* 0x00000008ff0a7e24 */ /* 0x000fe2000f8e00ff */
[----:B------:R-:W-:Y:S05]  /*4f00*/  MOV R11, UR9 ;  /* 0x00000009000b7c02 */ /* 0x000fea0008000f00 */
[----:B-----5:R3:W5:Y:S02]  /*4f10*/  @P0 LDG.E R49, desc[UR40][R10.64] ;  /* 0x000000280a310981 */ /* 0x020764000c1e1900 */
[----:B-1-3--:R-:W-:Y:S07]  /*4f20*/  @!P0 IMAD.U32 R49, RZ, RZ, UR7 ;  /* 0x00000007ff318e24 */ /* 0x00afee000f8e00ff */
.L_x_96:
[----:B-----5:R-:W-:Y:S01]  /*4f30*/  @!P4 FSETP.EQ.AND P5, PT, R49, RZ, PT ;  /* 0x000000ff3100c20b */ /* 0x020fe20003fa2000 */
[----:B------:R-:W-:Y:S01]  /*4f40*/  @!UPT UIADD3 URZ, UPT, UPT, URZ, URZ, URZ ;  /* 0x000000fffffff290 */ /* 0x000fe2000fffe0ff */
[----:B------:R-:W-:Y:S11]  /*4f50*/  @!P4 BRA `(.L_x_97) ;  /* 0x000000000014c947 */ /* 0x000ff60003800000 */
[----:B------:R-:W-:Y:S02]  /*4f60*/  LOP3.LUT P0, RZ, R96, 0xff, RZ, 0xc0, !PT ;  /* 0x000000ff60ff7812 */ /* 0x000fe4000780c0ff */
[----:B------:R-:W-:Y:S04]  /*4f70*/  PLOP3.LUT P5, PT, PT, PT, UP0, 0x80, 0x8 ;  /* 0x000000000008781c */ /* 0x000fe80003faf008 */
[----:B------:R-:W-:Y:S07]  /*4f80*/  PLOP3.LUT P5, PT, P5, PT, PT, 0x8, 0x80 ;  /* 0x000000000080781c */ /* 0x000fee0002fae170 */
[----:B------:R-:W-:Y:S11]  /*4f90*/  @P0 FSETP.EQ.AND P5, PT, R49, RZ, PT ;  /* 0x000000ff3100020b */ /* 0x000ff60003fa2000 */
[----:B------:R-:W-:Y:S02]  /*4fa0*/  @!UPT UIADD3 URZ, UPT, UPT, URZ, URZ, URZ ;  /* 0x000000fffffff290 */ /* 0x000fe4000fffe0ff */
.L_x_97:
[----:B------:R-:W3:Y:S01]  /*4fb0*/  SYNCS.PHASECHK.TRANS64.TRYWAIT P4, [UR6+0x1b8], R26 ;  /* 0x0001b81aff0075a7 */ /* 0x000ee20008081106 */
[----:B------:R-:W-:Y:S01]  /*4fc0*/  @P3 SHF.R.U32.HI R27, RZ, 0x10, R21 ;  /* 0x00000010ff1b3819 */ /* 0x000fe20000011615 */
[----:B------:R-:W-:Y:S01]  /*4fd0*/  VIADD R29, R29, 0x1 ;  /* 0x000000011d1d7836 */ /* 0x000fe20000000000 */
[----:B------:R-:W5:Y:S08]  /*4fe0*/  LDC.64 R14, c[0x0][0xb10] ;  /* 0x0002c400ff0e7b82 */ /* 0x000f700000000a00 */
[----:B------:R-:W2:Y:S08]  /*4ff0*/  LDC.64 R10, c[0x0][0xb18] ;  /* 0x0002c600ff0a7b82 */ /* 0x000eb00000000a00 */
[----:B-1----:R-:W1:Y:S08]  /*5000*/  @!P1 LDC R0, c[0x0][0xb20] ;  /* 0x0002c800ff009b82 */ /* 0x002e700000000800 */
[----:B------:R-:W4:Y:S01]  /*5010*/  @!P1 LDC R3, c[0x0][0xb0c] ;  /* 0x0002c300ff039b82 */ /* 0x000f220000000800 */
[----:B-----5:R-:W-:Y:S05]  /*5020*/  @!P1 IMAD.HI.U32 R14, R13, R14, RZ ;  /* 0x0000000e0d0e9227 */ /* 0x020fea00078e00ff */
[----:B------:R-:W-:Y:S01]  /*5030*/  @!P1 SHF.R.U32.HI R14, RZ, R15, R14 ;  /* 0x0000000fff0e9219 */ /* 0x000fe2000001160e */
[----:B--2---:R-:W-:Y:S01]  /*5040*/  @!P1 IMAD.HI.U32 R11, R8, R11, RZ ;  /* 0x0000000b080b9227 */ /* 0x004fe200078e00ff */
[----:B------:R-:W-:Y:S04]  /*5050*/  @!P1 ISETP.NE.AND P0, PT, R10, 0x1, PT ;  /* 0x000000010a00980c */ /* 0x000fe80003f05270 */
[----:B-1----:R-:W-:Y:S02]  /*5060*/  @!P1 SHF.R.U32.HI R9, RZ, R0, R11 ;  /* 0x00000000ff099219 */ /* 0x002fe4000001160b */
[----:B----4-:R-:W-:Y:S02]  /*5070*/  @!P1 ISETP.NE.AND P2, PT, R3, 0x1, PT ;  /* 0x000000010300980c */ /* 0x010fe40003f45270 */
[----:B------:R-:W-:Y:S02]  /*5080*/  @!P1 SEL R9, R8, R9, !P0 ;  /* 0x0000000908099207 */ /* 0x000fe40004000000 */
[----:B------:R-:W-:Y:S02]  /*5090*/  ELECT P0, URZ, PT ;  /* 0x0000000000ff782f */ /* 0x000fe40003800000 */
[----:B------:R-:W-:Y:S05]  /*50a0*/  @!P1 SEL R14, R13, R14, !P2 ;  /* 0x0000000e0d0e9207 */ /* 0x000fea0005000000 */
[----:B------:R-:W-:Y:S02]  /*50b0*/  @!P1 IMAD.IADD R0, R9, 0x1, -R14 ;  /* 0x0000000109009824 */ /* 0x000fe400078e0a0e */
[----:B------:R-:W-:Y:S02]  /*50c0*/  @!P1 IMAD.IADD R9, R14, 0x1, -R9 ;  /* 0x000000010e099824 */ /* 0x000fe400078e0a09 */
[----:B------:R-:W-:Y:S02]  /*50d0*/  @!P1 IMAD R13, R0, R3, R13 ;  /* 0x00000003000d9224 */ /* 0x000fe400078e020d */
[----:B------:R-:W-:Y:S01]  /*50e0*/  @!P1 IMAD R8, R9, R10, R8 ;  /* 0x0000000a09089224 */ /* 0x000fe200078e0208 */
[----:B---3--:R-:W-:Y:S06]  /*50f0*/  @!P4 BRA `(.L_x_98) ;  /* 0x0000002c00ccc947 */ /* 0x008fec0003800000 */
.L_x_195:
[----:B------:R-:W-:Y:S01]  /*5100*/  PLOP3.LUT P5, PT, P5, P0, PT, 0xf2, 0x2f ;  /* 0x00000000002f781c */ /* 0x000fe20002fa1e72 */
[----:B------:R-:W-:Y:S01]  /*5110*/  UMOV UR14, 0x0 ;  /* 0x00000000000e7882 */ /* 0x000fe20000000000 */
[----:B------:R-:W-:Y:S01]  /*5120*/  LOP3.LUT R30, R30, 0x1, RZ, 0x3c, !PT ;  /* 0x000000011e1e7812 */ /* 0x000fe200078e3cff */
[----:B------:R-:W-:Y:S01]  /*5130*/  UMOV UR15, 0x10000000 ;  /* 0x10000000000f7882 */ /* 0x000fe20000000000 */
[----:B------:R-:W-:Y:S01]  /*5140*/  UMOV UR12, UR36 ;  /* 0x00000024000c7c82 */ /* 0x000fe20008000000 */
[----:B------:R-:W-:Y:S08]  /*5150*/  @P3 R2UR UR36, R27 ;  /* 0x000000001b2432ca */ /* 0x000ff000000e0000 */
[----:B-1----:R-:W-:Y:S01]  /*5160*/  @!P5 IADD3 R3, P0, PT, R32, 0x580, RZ ;  /* 0x000005802003d810 */ /* 0x002fe20007f1e0ff */
[----:B------:R-:W-:Y:S01]  /*5170*/  @!P5 IMAD.SHL.U32 R91, R91, 0x40, RZ ;  /* 0x000000405b5bd824 */ /* 0x000fe200078e00ff */
[----:B------:R-:W-:Y:S01]  /*5180*/  VOTEU.ALL UP1, P5 ;  /* 0x0000000000ff7886 */ /* 0x000fe20002820000 */
[----:B------:R-:W-:Y:S01]  /*5190*/  @!P5 IMAD.SHL.U32 R97, R97, 0x40, RZ ;  /* 0x000000406161d824 */ /* 0x000fe200078e00ff */
[----:B------:R-:W-:Y:S01]  /*51a0*/  @!P5 R2UR UR8, R3 ;  /* 0x000000000308d2ca */ /* 0x000fe200000e0000 */
[----:B------:R-:W-:Y:S01]  /*51b0*/  @!P5 IMAD.X R0, RZ, RZ, R33, P0 ;  /* 0x000000ffff00d224 */ /* 0x000fe200000e0621 */
[----:B------:R-:W-:Y:S01]  /*51c0*/  @!P5 R2UR UR10, R91 ;  /* 0x000000005b0ad2ca */ /* 0x000fe200000e0000 */
[----:B------:R-:W-:Y:S01]  /*51d0*/  @!UP1 UIADD3 UR9, UPT, UPT, UR6, 0x1b0, URZ ;  /* 0x000001b006099890 */ /* 0x000fe2000fffe0ff */
[----:B------:R-:W-:Y:S01]  /*51e0*/  @!P5 R2UR UR11, R97 ;  /* 0x00000000610bd2ca */ /* 0x000fe200000e0000 */
[----:B------:R-:W-:Y:S01]  /*51f0*/  IMAD.IADD R91, R8, 0x1, R79 ;  /* 0x00000001085b7824 */ /* 0x000fe200078e024f */
[----:B------:R-:W-:Y:S01]  /*5200*/  @!P5 R2UR UR7, R0 ;  /* 0x000000000007d2ca */ /* 0x000fe200000e0000 */
[----:B------:R-:W-:Y:S01]  /*5210*/  IMAD.IADD R97, R13, 0x1, R90 ;  /* 0x000000010d617824 */ /* 0x000fe200078e025a */
[C---:B------:R-:W-:Y:S04]  /*5220*/  ISETP.NE.AND P0, PT, R29.reuse, 0x2, PT ;  /* 0x000000021d00780c */ /* 0x040fe80003f05270 */
[----:B------:R-:W-:Y:S01]  /*5230*/  SEL R3, RZ, 0x1, P0 ;  /* 0x00000001ff037807 */ /* 0x000fe20000000000 */
[----:B------:R-:W-:Y:S01]  /*5240*/  IMAD.U32 R10, RZ, RZ, UR8 ;  /* 0x00000008ff0a7e24 */ /* 0x000fe2000f8e00ff */
[----:B------:R-:W-:Y:S01]  /*5250*/  @!UP1 UIADD3 UR8, UPT, UPT, UR6, 0x400, URZ ;  /* 0x0000040006089890 */ /* 0x000fe2000fffe0ff */
[----:B------:R-:W-:Y:S01]  /*5260*/  SEL R29, R29, RZ, P0 ;  /* 0x000000ff1d1d7207 */ /* 0x000fe20000000000 */
[----:B------:R-:W-:Y:S01]  /*5270*/  VOTEU.ALL UP1, P5 ;  /* 0x0000000000ff7886 */ /* 0x000fe20002820000 */
[----:B------:R-:W-:Y:S02]  /*5280*/  LOP3.LUT R28, R28, R3, RZ, 0x3c, !PT ;  /* 0x000000031c1c7212 */ /* 0x000fe400078e3cff */
[----:B------:R-:W-:Y:S01]  /*5290*/  IMAD.U32 R11, RZ, RZ, UR7 ;  /* 0x00000007ff0b7e24 */ /* 0x000fe2000f8e00ff */
[----:B------:R-:W-:Y:S04]  /*52a0*/  @!P5 R2UR UR16, R10 ;  /* 0x000000000a10d2ca */ /* 0x000fe800000e0000 */
[----:B------:R-:W-:Y:S11]  /*52b0*/  @!P5 R2UR UR17, R11 ;  /* 0x000000000b11d2ca */ /* 0x000ff600000e0000 */
[----:B------:R-:W-:Y:S02]  /*52c0*/  @!UPT UIADD3 URZ, UPT, UPT, URZ, URZ, URZ ;  /* 0x000000fffffff290 */ /* 0x000fe4000fffe0ff */
[----:B------:R3:W-:Y:S01]  /*52d0*/  @!UP1 UTMALDG.3D [UR8], [UR16], desc[UR14] ;  /* 0x00000e08100095b4 */ /* 0x0007e20008011000 */
[----:B------:R3:W-:Y:S01]  /*52e0*/  @!P5 SYNCS.ARRIVE.TRANS64.RED.A0TR RZ, [UR6+0x1b0], R25 ;  /* 0x0001b019ffffd9a7 */ /* 0x0007e20008300406 */
[----:B------:R-:W-:Y:S01]  /*52f0*/  UPLOP3.LUT UP1, UPT, UPT, UPT, UPT, 0x80, 0x8 ;  /* 0x000000000008789c */ /* 0x000fe20003f2f070 */
[----:B------:R-:W-:Y:S01]  /*5300*/  SYNCS.ARRIVE.TRANS64.RED.A1T0 RZ, [UR37], RZ ;  /* 0x000000ffffff79a7 */ /* 0x000fe20008100425 */
[----:B------:R-:W-:Y:S09]  /*5310*/  @P3 BRA `(.L_x_99) ;  /* 0xfffffff400b43947 */ /* 0x000ff2000383ffff */
[----:B------:R-:W-:Y:S07]  /*5320*/  MOV R0, UR6 ;  /* 0x0000000600007c02 */ /* 0x000fee0008000f00 */
.L_x_100:
[----:B-1----:R-:W-:-:S04]  /*5330*/  SHF.L.U32 R3, R30, 0x1f, RZ ;  /* 0x0000001f1e037819 */ /* 0x002fc800000006ff */
[----:B------:R1:W2:Y:S03]  /*5340*/  SYNCS.PHASECHK.TRANS64.TRYWAIT P0, [R0+URZ+0x1b8], R3 ;  /* 0x0001b803000075a7 */ /* 0x0002a600080011ff */
[----:B--2---:R-:W-:Y:S05]  /*5350*/  @!P0 NANOSLEEP.SYNCS 0x989680 ;  /* 0x009896800000895d */ /* 0x004fea0003900000 */
[----:B------:R-:W2:Y:S02]  /*5360*/  @!P0 SYNCS.PHASECHK.TRANS64 P0, [R0+URZ+0x1b8], R3 ;  /* 0x0001b803000085a7 */ /* 0x000ea400080010ff */
[----:B--23--:R-:W-:Y:S05]  /*5370*/  @P0 EXIT ;  /* 0x000000000000094d */ /* 0x00cfea0003800000 */
[----:B------:R-:W-:Y:S05]  /*5380*/  BRA `(.L_x_100) ;  /* 0xfffffffc00e87947 */ /* 0x000fea000383ffff */
.L_x_91:
[----:B------:R-:W-:-:S06]  /*5390*/  UISETP.GE.AND UP1, UPT, UR8, 0x4, UPT ;  /* 0x000000040800788c */ /* 0x000fcc000bf26270 */
[----:B------:R-:W-:-:S13]  /*53a0*/  PLOP3.LUT P0, PT, PT, PT, UP1, 0x80, 0x8 ;  /* 0x000000000008781c */ /* 0x000fda0003f0f018 */
[----:B------:R-:W-:Y:S05]  /*53b0*/  @!P0 EXIT ;  /* 0x000000000000894d */ /* 0x000fea0003800000 */
[----:B------:R-:W-:Y:S01]  /*53c0*/  BAR.SYNC.DEFER_BLOCKING 0x6, 0xa0 ;  /* 0x0182800000007b1d */ /* 0x000fe20000010000 */
[C---:B------:R-:W-:Y:S02]  /*53d0*/  IMAD.SHL.U32 R5, R101.reuse, 0x40, RZ ;  /* 0x0000004065057824 */ /* 0x040fe400078e00ff */
[----:B------:R-:W-:Y:S02]  /*53e0*/  HFMA2 R111, -RZ, RZ, 0, 0 ;  /* 0x00000000ff6f7431 */ /* 0x000fe400000001ff */
[C---:B------:R-:W-:Y:S01]  /*53f0*/  IMAD.SHL.U32 R0, R101.reuse, 0x20, RZ ;  /* 0x0000002065007824 */ /* 0x040fe200078e00ff */
[----:B------:R-:W-:Y:S01]  /*5400*/  CS2R R106, SRZ ;  /* 0x00000000006a7805 */ /* 0x000fe2000001ff00 */
[----:B------:R-:W-:Y:S01]  /*5410*/  IMAD.SHL.U32 R2, R101, 0x2, RZ ;  /* 0x0000000265027824 */ /* 0x000fe200078e00ff */
[----:B------:R-:W-:Y:S01]  /*5420*/  UMOV UR43, 0x400 ;  /* 0x00000400002b7882 */ /* 0x000fe20000000000 */
[----:B------:R-:W1:Y:S01]  /*5430*/  LDC R99, c[0x0][0x370] ;  /* 0x0000dc00ff637b82 */ /* 0x000e620000000800 */
[----:B------:R-:W-:Y:S01]  /*5440*/  ULEA UR43, UR37, UR43, 0x18 ;  /* 0x0000002b252b7291 */ /* 0x000fe2000f8ec0ff */
[----:B------:R-:W-:Y:S01]  /*5450*/  LOP3.LUT R7, R5, 0x180, RZ, 0xc0, !PT ;  /* 0x0000018005077812 */ /* 0x000fe200078ec0ff */
[C---:B------:R-:W-:Y:S01]  /*5460*/  IMAD.SHL.U32 R103, R101.reuse, 0x8, RZ ;  /* 0x0000000865677824 */ /* 0x040fe200078e00ff */
[----:B------:R-:W-:Y:S01]  /*5470*/  LOP3.LUT R0, R0, 0xc00, RZ, 0xc0, !PT ;  /* 0x00000c0000007812 */ /* 0x000fe200078ec0ff */
[----:B------:R-:W-:Y:S01]  /*5480*/  IMAD.U32 R46, R101, 0x10000, RZ ;  /* 0x00010000652e7824 */ /* 0x000fe200078e00ff */
[----:B------:R-:W-:Y:S01]  /*5490*/  LOP3.LUT R2, R7, 0x20, R2, 0xf8, !PT ;  /* 0x0000002007027812 */ /* 0x000fe200078ef802 */
[----:B------:R-:W-:Y:S01]  /*54a0*/  UIADD3 UR4, UPT, UPT, UR43, 0x1400, URZ ;  /* 0x000014002b047890 */ /* 0x000fe2000fffe0ff */
[----:B------:R-:W2:Y:S01]  /*54b0*/  LDC R42, c[0x0][0xb0c] ;  /* 0x0002c300ff2a7b82 */ /* 0x000ea20000000800 */
[----:B------:R-:W-:Y:S01]  /*54c0*/  LOP3.LUT R0, R0, 0x40, R5, 0xf8, !PT ;  /* 0x0000004000007812 */ /* 0x000fe200078ef805 */
[----:B------:R-:W-:Y:S01]  /*54d0*/  IMAD.MOV.U32 R44, RZ, RZ, RZ ;  /* 0x000000ffff2c7224 */ /* 0x000fe200078e00ff */
[----:B------:R-:W-:Y:S01]  /*54e0*/  LOP3.LUT R103, R2, 0x30, R103, 0x78, !PT ;  /* 0x0000003002677812 */ /* 0x000fe200078e7867 */
[----:B------:R-:W-:Y:S01]  /*54f0*/  IMAD.MOV.U32 R108, RZ, RZ, RZ ;  /* 0x000000ffff6c7224 */ /* 0x000fe200078e00ff */
[----:B------:R-:W-:Y:S01]  /*5500*/  LOP3.LUT R0, R0, 0x200, R5, 0xf8, !PT ;  /* 0x0000020000007812 */ /* 0x000fe200078ef805 */
[----:B------:R-:W-:Y:S01]  /*5510*/  IMAD.SHL.U32 R5, R101, 0x10, RZ ;  /* 0x0000001065057824 */ /* 0x000fe200078e00ff */
[----:B------:R-:W-:Y:S01]  /*5520*/  LOP3.LUT R46, R46, 0x600000, RZ, 0xc0, !PT ;  /* 0x006000002e2e7812 */ /* 0x000fe200078ec0ff */
[----:B------:R-:W4:Y:S01]  /*5530*/  LDC R98, c[0x0][0xb20] ;  /* 0x0002c800ff627b82 */ /* 0x000f220000000800 */
[----:B------:R-:W3:Y:S01]  /*5540*/  LDS R3, [UR43+0x280] ;  /* 0x0002802bff037984 */ /* 0x000ee20008000800 */
[----:B------:R-:W-:Y:S01]  /*5550*/  LOP3.LUT R103, R0, R103, RZ, 0xfc, !PT ;  /* 0x0000006700677212 */ /* 0x000fe200078efcff */
[----:B------:R-:W-:Y:S01]  /*5560*/  IMAD.U32 R109, RZ, RZ, UR4 ;  /* 0x00000004ff6d7e24 */ /* 0x000fe2000f8e00ff */
[----:B------:R-:W-:Y:S01]  /*5570*/  LOP3.LUT R5, R5, 0x20, RZ, 0xc0, !PT ;  /* 0x0000002005057812 */ /* 0x000fe200078ec0ff */
[----:B------:R-:W1:Y:S01]  /*5580*/  LDCU.64 UR46, c[0x0][0x348] ;  /* 0x00006900ff2e77ac */ /* 0x000e620008000a00 */
[----:B------:R-:W-:-:S02]  /*5590*/  IADD3 R102, PT, PT, R103, UR43, RZ ;  /* 0x0000002b67667c10 */ /* 0x000fc4000fffe0ff */
[----:B------:R-:W1:Y:S01]  /*55a0*/  LDC R41, c[0x0][0xb30] ;  /* 0x0002cc00ff297b82 */ /* 0x000e620000000800 */
[----:B------:R-:W1:Y:S01]  /*55b0*/  LDCU.64 UR38, c[0x0][0x888] ;  /* 0x00011100ff2677ac */ /* 0x000e620008000a00 */
[----:B------:R-:W-:Y:S01]  /*55c0*/  IADD3 R102, PT, PT, -R5, 0x400, R102 ;  /* 0x0000040005667810 */ /* 0x000fe20007ffe166 */
[----:B------:R-:W-:-:S05]  /*55d0*/  UIADD3 UR42, UPT, UPT, UR43, 0x400, URZ ;  /* 0x000004002b2a7890 */ /* 0x000fca000fffe0ff */
[----:B------:R-:W1:Y:S08]  /*55e0*/  LDC.64 R88, c[0x0][0xb10] ;  /* 0x0002c400ff587b82 */ /* 0x000e700000000a00 */
[----:B------:R-:W1:Y:S08]  /*55f0*/  LDC.64 R38, c[0x0][0xb18] ;  /* 0x0002c600ff267b82 */ /* 0x000e700000000a00 */
[----:B------:R-:W1:Y:S08]  /*5600*/  LDC.64 R84, c[0x0][0x888] ;  /* 0x00022200ff547b82 */ /* 0x000e700000000a00 */
[----:B------:R-:W1:Y:S01]  /*5610*/  LDC.64 R36, c[0x0][0xb28] ;  /* 0x0002ca00ff247b82 */ /* 0x000e620000000a00 */
[----:B---3--:R-:W-:-:S07]  /*5620*/  IMAD.IADD R46, R3, 0x1, R46 ;  /* 0x00000001032e7824 */ /* 0x008fce00078e022e */
[----:B------:R-:W3:Y:S08]  /*5630*/  LDC.64 R86, c[0x0][0x890] ;  /* 0x00022400ff567b82 */ /* 0x000ef00000000a00 */
[----:B------:R-:W1:Y:S08]  /*5640*/  LDC.64 R82, c[0x0][0x8b0] ;  /* 0x00022c00ff527b82 */ /* 0x000e700000000a00 */
[----:B------:R-:W1:Y:S08]  /*5650*/  LDC.64 R80, c[0x0][0x8a8] ;  /* 0x00022a00ff507b82 */ /* 0x000e700000000a00 */
[----:B--2-4-:R-:W1:Y:S02]  /*5660*/  LDC R100, c[0x0][0x374] ;  /* 0x0000dd00ff647b82 */ /* 0x014e640000000800 */
.L_x_118:
[----:B------:R-:W-:Y:S02]  /*5670*/  LEA R0, R111, UR43, 0x3 ;  /* 0x0000002b6f007c11 */ /* 0x000fe4000f8e18ff */
[----:B------:R-:W-:Y:S02]  /*5680*/  SHF.L.U32 R3, R107, 0x1f, RZ ;  /* 0x0000001f6b037819 */ /* 0x000fe400000006ff */
[----:B------:R-:W-:Y:S02]  /*5690*/  LEA R16, R111, UR43, 0x4 ;  /* 0x0000002b6f107c11 */ /* 0x000fe4000f8e20ff */
[----:B--2---:R-:W2:Y:S02]  /*56a0*/  SYNCS.PHASECHK.TRANS64.TRYWAIT P0, [R0+URZ+0x1d0], R3 ;  /* 0x0001d003000075a7 */ /* 0x004ea400080011ff */
[----:B-12---:R-:W-:Y:S05]  /*56b0*/  @!P0 BRA `(.L_x_101) ;  /* 0x0000002800748947 */ /* 0x006fea0003800000 */
.L_x_196:
[----:B------:R-:W4:Y:S01]  /*56c0*/  LDC.64 R12, c[0x0][0xb10] ;  /* 0x0002c400ff0c7b82 */ /* 0x000f220000000a00 */
[----:B------:R-:W3:Y:S01]  /*56d0*/  LDS.128 R16, [R16+0x260] ;  /* 0x0002600010107984 */ /* 0x000ee20000000c00 */
[----:B-1----:R-:W-:Y:S01]  /*56e0*/  ISETP.NE.AND P1, PT, R41, 0x1, PT ;  /* 0x000000012900780c */ /* 0x002fe20003f25270 */
[----:B--2---:R-:W-:Y:S01]  /*56f0*/  VIADD R0, R0, 0x1e0 ;  /* 0x000001e000007836 */ /* 0x004fe20000000000 */
[----:B------:R-:W-:Y:S04]  /*5700*/  ISETP.GE.AND P0, PT, R40, 0x1, PT ;  /* 0x000000012800780c */ /* 0x000fe80003f06270 */
[----:B------:R-:W1:Y:S01]  /*5710*/  LDC.64 R10, c[0x0][0xb18] ;  /* 0x0002c600ff0a7b82 */ /* 0x000e620000000a00 */
[----:B------:R-:W-:Y:S01]  /*5720*/  PRMT R0, RZ, 0x654, R0 ;  /* 0x00000654ff007816 */ /* 0x000fe20000000000 */
[----:B------:R-:W-:Y:S01]  /*5730*/  @!PT LDS RZ, [RZ] ;  /* 0x00000000fffff984 */ /* 0x000fe20000000800 */
[----:B------:R-:W-:Y:S01]  /*5740*/  @!PT LDS RZ, [RZ] ;  /* 0x00000000fffff984 */ /* 0x000fe20000000800 */
[----:B------:R-:W-:Y:S01]  /*5750*/  @!PT LDS RZ, [RZ] ;  /* 0x00000000fffff984 */ /* 0x000fe20000000800 */
[----:B------:R-:W-:Y:S01]  /*5760*/  @!PT LDS RZ, [RZ] ;  /* 0x00000000fffff984 */ /* 0x000fe20000000800 */
[----:B------:R2:W-:Y:S06]  /*5770*/  MEMBAR.ALL.CTA ;  /* 0x0000000000007992 */ /* 0x0005ec0000008000 */
[----:B--2---:R-:W2:Y:S01]  /*5780*/  FENCE.VIEW.ASYNC.S ;  /* 0x00000000000073c6 */ /* 0x004ea20000000000 */
[----:B------:R-:W1:Y:S08]  /*5790*/  @!P1 LDC R14, c[0x0][0xb20] ;  /* 0x0002c800ff0e9b82 */ /* 0x000e700000000800 */
[----:B------:R-:W1:Y:S01]  /*57a0*/  @!P1 LDC R9, c[0x0][0xb0c] ;  /* 0x0002c300ff099b82 */ /* 0x000e620000000800 */
[----:B--2---:R2:W-:Y:S01]  /*57b0*/  SYNCS.ARRIVE.TRANS64.RED.A1T0 RZ, [R0+URZ], RZ ;  /* 0x000000ff00ff79a7 */ /* 0x0045e200081004ff */
[----:B---3--:R-:W-:Y:S04]  /*57c0*/  LOP3.LUT P4, RZ, R18, 0x1, RZ, 0xc0, !PT ;  /* 0x0000000112ff7812 */ /* 0x008fe8000788c0ff */
[----:B------:R-:W-:Y:S09]  /*57d0*/  P2R R110, PR, RZ, 0x10 ;  /* 0x00000010ff6e7803 */ /* 0x000ff20000000000 */
[----:B------:R-:W-:Y:S02]  /*57e0*/  @P4 MOV R45, R16 ;  /* 0x00000010002d4202 */ /* 0x000fe40000000f00 */
[----:B------:R-:W-:Y:S01]  /*57f0*/  @P4 LOP3.LUT R43, R17, 0xffff, RZ, 0xc0, !PT ;  /* 0x0000ffff112b4812 */ /* 0x000fe200078ec0ff */
[----:B--2-4-:R-:W-:Y:S06]  /*5800*/  @!P0 BRA `(.L_x_102) ;  /* 0x0000000000a48947 */ /* 0x014fec0003800000 */
[----:B------:R-:W-:Y:S01]  /*5810*/  IMAD.HI.U32 R21, R100, R39, RZ ;  /* 0x0000002764157227 */ /* 0x000fe200078e00ff */
[----:B------:R-:W-:Y:S02]  /*5820*/  ISETP.NE.AND P0, PT, R38, 0x1, PT ;  /* 0x000000012600780c */ /* 0x000fe40003f05270 */
[----:B------:R-:W-:Y:S01]  /*5830*/  ISETP.NE.AND P2, PT, R40, 0x1, PT ;  /* 0x000000012800780c */ /* 0x000fe20003f45270 */
[----:B------:R-:W-:Y:S01]  /*5840*/  IMAD.HI.U32 R20, R99, R88, RZ ;  /* 0x0000005863147227 */ /* 0x000fe200078e00ff */
[----:B------:R-:W-:Y:S02]  /*5850*/  SHF.R.U32.HI R21, RZ, R98, R21 ;  /* 0x00000062ff157219 */ /* 0x000fe40000011615 */
[----:B------:R-:W-:Y:S01]  /*5860*/  ISETP.NE.AND P3, PT, R42, 0x1, PT ;  /* 0x000000012a00780c */ /* 0x000fe20003f65270 */
[----:B------:R-:W-:Y:S01]  /*5870*/  IMAD.HI.U32 R24, R45, R88, RZ ;  /* 0x000000582d187227 */ /* 0x000fe200078e00ff */
[----:B------:R-:W-:Y:S02]  /*5880*/  SHF.R.U32.HI R20, RZ, R89, R20 ;  /* 0x00000059ff147219 */ /* 0x000fe40000011614 */
[----:B------:R-:W-:Y:S01]  /*5890*/  SEL R3, R100, R21, !P0 ;  /* 0x0000001564037207 */ /* 0x000fe20004000000 */
[----:B------:R-:W-:Y:S01]  /*58a0*/  IMAD.HI.U32 R21, R43, R39, RZ ;  /* 0x000000272b157227 */ /* 0x000fe200078e00ff */
[----:B------:R-:W-:Y:S02]  /*58b0*/  SEL R7, R99, R20, !P3 ;  /* 0x0000001463077207 */ /* 0x000fe40005800000 */
[----:B------:R-:W-:Y:S01]  /*58c0*/  SHF.R.U32.HI R24, RZ, R89, R24 ;  /* 0x00000059ff187219 */ /* 0x000fe20000011618 */
[-C--:B------:R-:W-:Y:S04]  /*58d0*/  IMAD.HI.U32 R20, R3, R36.reuse, RZ ;  /* 0x0000002403147227 */ /* 0x080fe800078e00ff */
[----:B------:R-:W-:Y:S01]  /*58e0*/  IMAD.HI.U32 R22, R7, R36, RZ ;  /* 0x0000002407167227 */ /* 0x000fe200078e00ff */
[-C--:B------:R-:W-:Y:S02]  /*58f0*/  @P2 SHF.R.U32.HI R3, RZ, R37.reuse, R20 ;  /* 0x00000025ff032219 */ /* 0x080fe40000011614 */
[----:B------:R-:W-:Y:S02]  /*5900*/  SHF.R.U32.HI R20, RZ, R98, R21 ;  /* 0x00000062ff147219 */ /* 0x000fe40000011615 */
[----:B------:R-:W-:Y:S01]  /*5910*/  @P2 SHF.R.U32.HI R7, RZ, R37, R22 ;  /* 0x00000025ff072219 */ /* 0x000fe20000011616 */
[C---:B------:R-:W-:Y:S01]  /*5920*/  IMAD R2, R40.reuse, R3, RZ ;  /* 0x0000000328027224 */ /* 0x040fe200078e02ff */
[----:B------:R-:W-:Y:S02]  /*5930*/  SEL R5, R43, R20, !P0 ;  /* 0x000000142b057207 */ /* 0x000fe40004000000 */
[----:B------:R-:W-:Y:S01]  /*5940*/  SEL R3, R45, R24, !P3 ;  /* 0x000000182d037207 */ /* 0x000fe20005800000 */
[----:B------:R-:W-:Y:S01]  /*5950*/  IMAD R4, R40, R7, RZ ;  /* 0x0000000728047224 */ /* 0x000fe200078e02ff */
[C---:B------:R-:W-:Y:S01]  /*5960*/  ISETP.GE.AND P0, PT, R5.reuse, R2, PT ;  /* 0x000000020500720c */ /* 0x040fe20003f06270 */
[----:B------:R-:W-:Y:S03]  /*5970*/  IMAD.HI.U32 R6, R5, R36, RZ ;  /* 0x0000002405067227 */ /* 0x000fe600078e00ff */
[----:B------:R-:W-:Y:S01]  /*5980*/  ISETP.GE.OR P0, PT, R3, R4, P0 ;  /* 0x000000040300720c */ /* 0x000fe20000706670 */
[----:B------:R-:W-:Y:S01]  /*5990*/  IMAD.MOV R4, RZ, RZ, -R3 ;  /* 0x000000ffff047224 */ /* 0x000fe200078e0a03 */
[-C--:B------:R-:W-:Y:S03]  /*59a0*/  SHF.R.U32.HI R6, RZ, R37.reuse, R6 ;  /* 0x00000025ff067219 */ /* 0x080fe60000011606 */
[----:B------:R-:W-:Y:S01]  /*59b0*/  IMAD R45, R42, R4, R45 ;  /* 0x000000042a2d7224 */ /* 0x000fe200078e022d */
[----:B------:R-:W-:Y:S05]  /*59c0*/  SEL R15, R5, R6, !P2 ;  /* 0x00000006050f7207 */ /* 0x000fea0005000000 */
[----:B------:R-:W-:Y:S02]  /*59d0*/  IMAD.MOV R6, RZ, RZ, -R15 ;  /* 0x000000ffff067224 */ /* 0x000fe400078e0a0f */
[C---:B------:R-:W-:Y:S04]  /*59e0*/  @!P0 IMAD.HI.U32 R2, R3.reuse, R36, RZ ;  /* 0x0000002403028227 */ /* 0x040fe800078e00ff */
[----:B------:R-:W-:Y:S01]  /*59f0*/  IMAD R6, R40, R6, R5 ;  /* 0x0000000628067224 */ /* 0x000fe200078e0205 */
[----:B------:R-:W-:Y:S04]  /*5a00*/  @!P0 SHF.R.U32.HI R2, RZ, R37, R2 ;  /* 0x00000025ff028219 */ /* 0x000fe80000011602 */
[----:B------:R-:W-:Y:S02]  /*5a10*/  @!P0 SEL R0, R3, R2, !P2 ;  /* 0x0000000203008207 */ /* 0x000fe40005000000 */
[----:B------:R-:W-:Y:S02]  /*5a20*/  IADD3 R2, PT, PT, -R5, RZ, RZ ;  /* 0x000000ff05027210 */ /* 0x000fe40007ffe1ff */
[----:B------:R-:W-:Y:S01]  /*5a30*/  @!P0 IADD3 R8, PT, PT, R15, -R0, RZ ;  /* 0x800000000f088210 */ /* 0x000fe20007ffe0ff */
[----:B------:R-:W-:Y:S02]  /*5a40*/  @!P0 IMAD R0, R7, R6, R0 ;  /* 0x0000000607008224 */ /* 0x000fe400078e0200 */
[----:B------:R-:W-:Y:S02]  /*5a50*/  IMAD R43, R38, R2, R43 ;  /* 0x00000002262b7224 */ /* 0x000fe400078e022b */
[----:B------:R-:W-:Y:S02]  /*5a60*/  @!P0 IMAD R5, R8, R40, R3 ;  /* 0x0000002808058224 */ /* 0x000fe400078e0203 */
[----:B------:R-:W-:Y:S04]  /*5a70*/  @!P0 IMAD.MOV.U32 R3, RZ, RZ, R0 ;  /* 0x000000ffff038224 */ /* 0x000fe800078e0000 */
[----:B------:R-:W-:Y:S02]  /*5a80*/  IMAD R45, R3, R42, R45 ;  /* 0x0000002a032d7224 */ /* 0x000fe400078e022d */
[----:B------:R-:W-:Y:S07]  /*5a90*/  IMAD R43, R5, R38, R43 ;  /* 0x00000026052b7224 */ /* 0x000fee00078e022b */
.L_x_102:
[----:B------:R-:W-:Y:S01]  /*5aa0*/  @!P1 IMAD.HI.U32 R0, R45, R12, RZ ;  /* 0x0000000c2d009227 */ /* 0x000fe200078e00ff */
[----:B-1----:R-:W-:Y:S01]  /*5ab0*/  @!P1 ISETP.NE.AND P0, PT, R10, 0x1, PT ;  /* 0x000000010a00980c */ /* 0x002fe20003f05270 */
[----:B------:R-:W-:Y:S01]  /*5ac0*/  ULOP3.LUT UP0, URZ, UR42, 0x1b0, URZ, 0xc0, !UPT ;  /* 0x000001b02aff7892 */ /* 0x000fe2000f80c0ff */
[----:B------:R-:W-:Y:S01]  /*5ad0*/  @!P1 ISETP.NE.AND P2, PT, R9, 0x1, PT ;  /* 0x000000010900980c */ /* 0x000fe20003f45270 */
[----:B------:R-:W-:Y:S01]  /*5ae0*/  @!P1 IMAD.HI.U32 R3, R43, R11, RZ ;  /* 0x0000000b2b039227 */ /* 0x000fe200078e00ff */
[----:B------:R-:W-:Y:S02]  /*5af0*/  @!P1 SHF.R.U32.HI R0, RZ, R13, R0 ;  /* 0x0000000dff009219 */ /* 0x000fe40000011600 */
[----:B------:R-:W-:Y:S01]  /*5b00*/  @P4 SHF.R.U32.HI R105, RZ, 0x10, R17 ;  /* 0x00000010ff694819 */ /* 0x000fe20000011611 */
[----:B------:R-:W-:Y:S01]  /*5b10*/  VIADD R111, R111, 0x1 ;  /* 0x000000016f6f7836 */ /* 0x000fe20000000000 */
[----:B------:R-:W-:Y:S02]  /*5b20*/  @!P1 SHF.R.U32.HI R2, RZ, R14, R3 ;  /* 0x0000000eff029219 */ /* 0x000fe40000011603 */
[----:B------:R-:W-:Y:S02]  /*5b30*/  @!P1 SEL R3, R45, R0, !P2 ;  /* 0x000000002d039207 */ /* 0x000fe40005000000 */
[----:B------:R-:W-:Y:S05]  /*5b40*/  @!P1 SEL R2, R43, R2, !P0 ;  /* 0x000000022b029207 */ /* 0x000fea0004000000 */
[----:B------:R-:W-:Y:S02]  /*5b50*/  @!P1 IMAD.IADD R0, R2, 0x1, -R3 ;  /* 0x0000000102009824 */ /* 0x000fe400078e0a03 */
[----:B------:R-:W-:Y:S02]  /*5b60*/  @!P1 IMAD.IADD R2, R3, 0x1, -R2 ;  /* 0x0000000103029824 */ /* 0x000fe400078e0a02 */
[----:B------:R-:W-:Y:S02]  /*5b70*/  @!P1 IMAD R45, R0, R9, R45 ;  /* 0x00000009002d9224 */ /* 0x000fe400078e022d */
[----:B------:R-:W-:Y:S01]  /*5b80*/  @!P1 IMAD R43, R2, R10, R43 ;  /* 0x0000000a022b9224 */ /* 0x000fe200078e022b */
[----:B------:R-:W-:Y:S06]  /*5b90*/  BRA.U !UP0, `(.L_x_103) ;  /* 0x0000000108407547 */ /* 0x000fec000b800000 */
[----:B------:R-:W1:Y:S01]  /*5ba0*/  LDCU.64 UR8, c[0x4][0x80] ;  /* 0x01001000ff0877ac */ /* 0x000e620008000a00 */
[----:B------:R-:W-:Y:S01]  /*5bb0*/  MOV R3, 0x0 ;  /* 0x0000000000037802 */ /* 0x000fe20000000f00 */
[----:B------:R-:W-:Y:S02]  /*5bc0*/  HFMA2 R12, -RZ, RZ, 0, 5.9604644775390625e-08 ;  /* 0x00000001ff0c7431 */ /* 0x000fe400000001ff */
[----:B------:R-:W-:Y:S02]  /*5bd0*/  IMAD.MOV.U32 R8, RZ, RZ, 0x70 ;  /* 0x00000070ff087424 */ /* 0x000fe400078e00ff */
[----:B------:R-:W-:Y:S01]  /*5be0*/  IMAD.MOV.U32 R13, RZ, RZ, RZ ;  /* 0x000000ffff0d7224 */ /* 0x000fe200078e00ff */
[----:B------:R-:W2:Y:S01]  /*5bf0*/  LDCU.64 UR6, c[0x4][0x88] ;  /* 0x01001100ff0677ac */ /* 0x000ea20008000a00 */
[----:B------:R-:W3:Y:S01]  /*5c00*/  LDC.64 R2, c[0x4][R3] ;  /* 0x0100000003027b82 */ /* 0x000ee20000000a00 */
[----:B------:R-:W4:Y:S01]  /*5c10*/  LDCU.64 UR4, c[0x4][0x8] ;  /* 0x01000100ff0477ac */ /* 0x000f220008000a00 */
[----:B-1----:R-:W-:Y:S01]  /*5c20*/  MOV R5, UR9 ;  /* 0x0000000900057c02 */ /* 0x002fe20008000f00 */
[----:B------:R-:W-:Y:S01]  /*5c30*/  IMAD.U32 R4, RZ, RZ, UR8 ;  /* 0x00000008ff047e24 */ /* 0x000fe2000f8e00ff */
[----:B--2---:R-:W-:Y:S01]  /*5c40*/  MOV R7, UR7 ;  /* 0x0000000700077c02 */ /* 0x004fe20008000f00 */
[----:B------:R-:W-:Y:S01]  /*5c50*/  IMAD.U32 R6, RZ, RZ, UR6 ;  /* 0x00000006ff067e24 */ /* 0x000fe2000f8e00ff */
[----:B----4-:R-:W-:Y:S01]  /*5c60*/  MOV R11, UR5 ;  /* 0x00000005000b7c02 */ /* 0x010fe20008000f00 */
[----:B------:R-:W-:Y:S02]  /*5c70*/  IMAD.U32 R10, RZ, RZ, UR4 ;  /* 0x00000004ff0a7e24 */ /* 0x000fe4000f8e00ff */
[----:B------:R-:W-:Y:S07]  /*5c80*/  LEPC R20, `(.L_x_103) ;  /* 0x000000001014794e */ /* 0x000fee0000000000 */
[----:B---3-5:R-:W-:Y:S05]  /*5c90*/  CALL.ABS.NOINC R2 ;  /* 0x0000000002007343 */ /* 0x028fea0003c00000 */
.L_x_103:
[----:B------:R-:W-:Y:S01]  /*5ca0*/  LOP3.LUT P0, RZ, R109, 0x1b0, RZ, 0xc0, !PT ;  /* 0x000001b06dff7812 */ /* 0x000fe2000780c0ff */
[----:B------:R-:W-:Y:S11]  /*5cb0*/  BSSY.RECONVERGENT B6, `(.L_x_104) ;  /* 0x0000013000067945 */ /* 0x000ff60003800200 */
[----:B------:R-:W-:Y:S01]  /*5cc0*/  @!UPT UIADD3 URZ, UPT, UPT, URZ, URZ, URZ ;  /* 0x000000fffffff290 */ /* 0x000fe2000fffe0ff */
[----:B------:R-:W-:Y:S05]  /*5cd0*/  @!P0 BRA `(.L_x_105) ;  /* 0x0000000000408947 */ /* 0x000fea0003800000 */
        /* <DEDUP_REMOVED lines=16> */
.L_x_105:
[----:B------:R-:W-:Y:S05]  /*5de0*/  BSYNC.RECONVERGENT B6 ;  /* 0x0000000000067941 */ /* 0x000fea0003800200 */
.L_x_104:
[----:B------:R-:W-:Y:S01]  /*5df0*/  ISETP.NE.U32.AND P3, PT, R86, RZ, PT ;  /* 0x000000ff5600720c */ /* 0x000fe20003f65070 */
[----:B------:R-:W-:Y:S01]  /*5e00*/  UISETP.NE.AND UP1, UPT, UR44, URZ, UPT ;  /* 0x000000ff2c00728c */ /* 0x000fe2000bf25270 */
[----:B------:R-:W-:Y:S02]  /*5e10*/  ISETP.NE.U32.AND P4, PT, R82, RZ, PT ;  /* 0x000000ff5200720c */ /* 0x000fe40003f85070 */
[----:B------:R-:W-:Y:S02]  /*5e20*/  ISETP.NE.AND.EX P3, PT, R87, RZ, PT, P3 ;  /* 0x000000ff5700720c */ /* 0x000fe40003f65330 */
[----:B------:R-:W-:Y:S02]  /*5e30*/  PLOP3.LUT P1, PT, PT, PT, PT, 0x8, 0x80 ;  /* 0x000000000080781c */ /* 0x000fe40003f2e170 */
[----:B------:R-:W-:Y:S02]  /*5e40*/  PLOP3.LUT P0, PT, PT, PT, UP1, 0x80, 0x8 ;  /* 0x000000000008781c */ /* 0x000fe40003f0f018 */
[----:B------:R-:W-:Y:S02]  /*5e50*/  ISETP.NE.AND.EX P4, PT, R83, RZ, PT, P4 ;  /* 0x000000ff5300720c */ /* 0x000fe40003f85340 */
[----:B------:R-:W1:Y:S09]  /*5e60*/  @UP1 LDCU.64 UR4, c[0x0][0x888] ;  /* 0x00011100ff0417ac */ /* 0x000e720008000a00 */
[----:B------:R-:W-:Y:S01]  /*5e70*/  @P0 PLOP3.LUT P1, PT, P3, PT, PT, 0x80, 0x8 ;  /* 0x000000000008081c */ /* 0x000fe20001f2f070 */
[----:B-1----:R-:W-:Y:S04]  /*5e80*/  @UP1 UISETP.NE.U32.AND UP0, UPT, UR4, URZ, UPT ;  /* 0x000000ff0400128c */ /* 0x002fe8000bf05070 */
[----:B------:R-:W-:Y:S04]  /*5e90*/  @UP1 UISETP.NE.AND.EX UP0, UPT, UR5, URZ, UPT, UP0 ;  /* 0x000000ff0500128c */ /* 0x000fe8000bf05300 */
[----:B------:R-:W-:Y:S01]  /*5ea0*/  @UP1 USEL UR4, URZ, 0xffffffff, UP0 ;  /* 0xffffffffff041887 */ /* 0x000fe20008000000 */
[----:B------:R-:W-:Y:S11]  /*5eb0*/  @!P3 BRA `(.L_x_106) ;  /* 0x00000000002cb947 */ /* 0x000ff60003800000 */
[----:B------:R-:W-:Y:S01]  /*5ec0*/  ISETP.NE.U32.AND P2, PT, R84, RZ, PT ;  /* 0x000000ff5400720c */ /* 0x000fe20003f45070 */
[----:B------:R-:W-:Y:S03]  /*5ed0*/  IMAD.MOV.U32 R96, RZ, RZ, 0x1 ;  /* 0x00000001ff607424 */ /* 0x000fe600078e00ff */
[----:B------:R-:W-:Y:S11]  /*5ee0*/  ISETP.NE.AND.EX P2, PT, R85, RZ, PT, P2 ;  /* 0x000000ff5500720c */ /* 0x000ff60003f45320 */
[----:B------:R-:W-:Y:S02]  /*5ef0*/  @!UPT UIADD3 URZ, UPT, UPT, URZ, URZ, URZ ;  /* 0x000000fffffff290 */ /* 0x000fe4000fffe0ff */
[----:B------:R-:W1:Y:S01]  /*5f00*/  @P2 LDC.64 R2, c[0x0][0x888] ;  /* 0x00022200ff022b82 */ /* 0x000e620000000a00 */
[----:B------:R-:W-:Y:S04]  /*5f10*/  @P2 IMAD R0, R86, UR36, RZ ;  /* 0x0000002456002c24 */ /* 0x000fe8000f8e02ff */
[----:B-1----:R-:W-:Y:S04]  /*5f20*/  @P2 IMAD.WIDE R2, R0, 0x4, R2 ;  /* 0x0000000400022825 */ /* 0x002fe800078e0202 */
[----:B------:R-:W-:Y:S01]  /*5f30*/  HFMA2 R0, -RZ, RZ, 0, 5.9604644775390625e-08 ;  /* 0x00000001ff007431 */ /* 0x000fe200000001ff */
[----:B-----5:R1:W5:Y:S04]  /*5f40*/  @P2 LDG.E R49, desc[UR40][R2.64] ;  /* 0x0000002802312981 */ /* 0x020368000c1e1900 */
[----:B------:R-:W-:Y:S01]  /*5f50*/  @!P2 PRMT R96, R0, 0x7610, R96 ;  /* 0x000076100060a816 */ /* 0x000fe20000000060 */
[----:B-1----:R-:W2:Y:S06]  /*5f60*/  @!P2 LDC R49, c[0x0][0x880] ;  /* 0x00022000ff31ab82 */ /* 0x002eac0000000800 */
.L_x_106:
[----:B------:R-:W-:Y:S05]  /*5f70*/  @!P4 BRA `(.L_x_107) ;  /* 0x000000000020c947 */ /* 0x000fea0003800000 */
[----:B------:R-:W-:Y:S04]  /*5f80*/  ISETP.NE.U32.AND P2, PT, R80, RZ, PT ;  /* 0x000000ff5000720c */ /* 0x000fe80003f45070 */
[----:B------:R-:W-:Y:S11]  /*5f90*/  ISETP.NE.AND.EX P2, PT, R81, RZ, PT, P2 ;  /* 0x000000ff5100720c */ /* 0x000ff60003f45320 */
[----:B------:R-:W-:Y:S02]  /*5fa0*/  @!UPT UIADD3 URZ, UPT, UPT, URZ, URZ, URZ ;  /* 0x000000fffffff290 */ /* 0x000fe4000fffe0ff */
[----:B------:R-:W1:Y:S01]  /*5fb0*/  @P2 LDC.64 R2, c[0x0][0x8a8] ;  /* 0x00022a00ff022b82 */ /* 0x000e620000000a00 */
[----:B------:R-:W-:Y:S04]  /*5fc0*/  @P2 IMAD R0, R82, UR36, RZ ;  /* 0x0000002452002c24 */ /* 0x000fe8000f8e02ff */
[----:B-1----:R-:W-:Y:S05]  /*5fd0*/  @P2 IMAD.WIDE R2, R0, 0x4, R2 ;  /* 0x0000000400022825 */ /* 0x002fea00078e0202 */
[----:B-----5:R1:W5:Y:S02]  /*5fe0*/  @P2 LDG.E R47, desc[UR40][R2.64] ;  /* 0x00000028022f2981 */ /* 0x020364000c1e1900 */
[----:B-1----:R-:W3:Y:S02]  /*5ff0*/  @!P2 LDC R47, c[0x0][0x8a0] ;  /* 0x00022800ff2fab82 */ /* 0x002ee40000000800 */
.L_x_107:
[----:B--2--5:R-:W-:Y:S01]  /*6000*/  @P0 FSETP.NEU.AND P4, PT, R49, RZ, PT ;  /* 0x000000ff3100020b */ /* 0x024fe20003f8d000 */
[----:B------:R-:W-:Y:S01]  /*6010*/  IMAD.U32 R0, RZ, RZ, UR4 ;  /* 0x00000004ff007e24 */ /* 0x000fe2000f8e00ff */
[----:B------:R-:W-:Y:S01]  /*6020*/  @P0 LOP3.LUT P2, RZ, R96, 0xff, RZ, 0xc0, !PT ;  /* 0x000000ff60ff0812 */ /* 0x000fe2000784c0ff */
[----:B------:R-:W-:Y:S01]  /*6030*/  BSSY B1, `(.L_x_108) ;  /* 0x0000039000017945 */ /* 0x000fe20003800000 */
[----:B------:R-:W-:Y:S02]  /*6040*/  @P0 SEL R9, RZ, 0xffffffff, P4 ;  /* 0xffffffffff090807 */ /* 0x000fe40002000000 */
[----:B------:R-:W-:Y:S02]  /*6050*/  CS2R R54, SRZ ;  /* 0x0000000000367805 */ /* 0x000fe4000001ff00 */
[----:B------:R-:W-:Y:S02]  /*6060*/  LEA R92, R44, UR43, 0x3 ;  /* 0x0000002b2c5c7c11 */ /* 0x000fe4000f8e18ff */
[----:B------:R-:W-:Y:S02]  /*6070*/  CS2R R52, SRZ ;  /* 0x0000000000347805 */ /* 0x000fe4000001ff00 */
[----:B------:R-:W-:Y:S02]  /*6080*/  @P1 SEL R9, R0, R9, !P2 ;  /* 0x0000000900091207 */ /* 0x000fe40005000000 */
[----:B------:R-:W-:Y:S02]  /*6090*/  CS2R R58, SRZ ;  /* 0x00000000003a7805 */ /* 0x000fe4000001ff00 */
[----:B------:R-:W-:Y:S02]  /*60a0*/  SHF.L.U32 R7, R108, 0x1f, RZ ;  /* 0x0000001f6c077819 */ /* 0x000fe400000006ff */
[----:B------:R-:W-:Y:S02]  /*60b0*/  CS2R R56, SRZ ;  /* 0x0000000000387805 */ /* 0x000fe4000001ff00 */
[----:B------:R-:W-:Y:S02]  /*60c0*/  @P0 LOP3.LUT R9, R9, 0x1, RZ, 0xc0, !PT ;  /* 0x0000000109090812 */ /* 0x000fe400078ec0ff */
[C---:B------:R-:W-:Y:S02]  /*60d0*/  LEA.HI R5, R44.reuse, R44, RZ, 0x1 ;  /* 0x0000002c2c057211 */ /* 0x040fe400078f08ff */
[----:B------:R-:W-:Y:S02]  /*60e0*/  ISETP.NE.U32.OR P1, PT, R9, 0x1, !P0 ;  /* 0x000000010900780c */ /* 0x000fe40004725470 */
[----:B------:R-:W-:Y:S01]  /*60f0*/  PLOP3.LUT P5, PT, PT, PT, PT, 0x8, 0x80 ;  /* 0x000000000080781c */ /* 0x000fe20003fae170 */
[C---:B------:R-:W-:Y:S01]  /*6100*/  IMAD.SHL.U32 R3, R5.reuse, 0x20, RZ ;  /* 0x0000002005037824 */ /* 0x040fe200078e00ff */
[----:B------:R-:W-:Y:S04]  /*6110*/  LOP3.LUT R5, R5, 0xffe, RZ, 0xc0, !PT ;  /* 0x00000ffe05057812 */ /* 0x000fe800078ec0ff */
[----:B------:R-:W-:Y:S01]  /*6120*/  LOP3.LUT R3, R3, 0xffffffc0, RZ, 0xc0, !PT ;  /* 0xffffffc003037812 */ /* 0x000fe200078ec0ff */
[----:B------:R-:W-:Y:S04]  /*6130*/  IMAD.IADD R32, R44, 0x1, -R5 ;  /* 0x000000012c207824 */ /* 0x000fe800078e0a05 */
[----:B------:R-:W-:Y:S01]  /*6140*/  @P1 SHF.L.U32 R2, R106, 0x1f, RZ ;  /* 0x0000001f6a021819 */ /* 0x000fe200000006ff */
[----:B------:R-:W-:Y:S03]  /*6150*/  IMAD.IADD R3, R46, 0x1, R3 ;  /* 0x000000012e037824 */ /* 0x000fe600078e0203 */
[----:B------:R-:W1:Y:S01]  /*6160*/  @P1 SYNCS.PHASECHK.TRANS64.TRYWAIT P0, [UR43+0x1b0], R2 ;  /* 0x0001b002ff0015a7 */ /* 0x000e62000800112b */
[----:B------:R-:W-:Y:S01]  /*6170*/  IMAD R32, R32, 0x100000, R3 ;  /* 0x0010000020207824 */ /* 0x000fe200078e0203 */
[----:B------:R2:W4:Y:S01]  /*6180*/  SYNCS.PHASECHK.TRANS64.TRYWAIT P4, [R92+URZ+0x1f0], R7 ;  /* 0x0001f0075c0075a7 */ /* 0x00052200080811ff */
[----:B-1----:R-:W-:Y:S01]  /*6190*/  @P1 PLOP3.LUT P5, PT, P0, PT, PT, 0x8, 0x80 ;  /* 0x000000000080181c */ /* 0x002fe200007ae170 */
[----:B------:R-:W-:Y:S01]  /*61a0*/  @!UPT UIADD3 URZ, UPT, UPT, URZ, URZ, URZ ;  /* 0x000000fffffff290 */ /* 0x000fe2000fffe0ff */
[----:B--2---:R-:W-:Y:S11]  /*61b0*/  @!P1 BRA `(.L_x_109) ;  /* 0x0000000000809947 */ /* 0x004ff60003800000 */
[----:B------:R-:W-:Y:S01]  /*61c0*/  ISETP.NE.U32.AND P0, PT, RZ, UR38, PT ;  /* 0x00000026ff007c0c */ /* 0x000fe2000bf05070 */
[----:B------:R-:W-:Y:S01]  /*61d0*/  BSSY B0, `(.L_x_110) ;  /* 0x0000012000007945 */ /* 0x000fe20003800000 */
[----:B------:R-:W-:Y:S02]  /*61e0*/  FSETP.NEU.AND P2, PT, R49, RZ, PT ;  /* 0x000000ff3100720b */ /* 0x000fe40003f4d000 */
[----:B------:R-:W-:Y:S02]  /*61f0*/  CS2R R58, SRZ ;  /* 0x00000000003a7805 */ /* 0x000fe4000001ff00 */
[----:B------:R-:W-:Y:S02]  /*6200*/  ISETP.NE.AND.EX P0, PT, RZ, UR39, PT, P0 ;  /* 0x00000027ff007c0c */ /* 0x000fe4000bf05300 */
[----:B------:R-:W-:Y:S02]  /*6210*/  CS2R R56, SRZ ;  /* 0x0000000000387805 */ /* 0x000fe4000001ff00 */
[----:B------:R-:W-:Y:S02]  /*6220*/  LOP3.LUT P1, RZ, R96, 0xff, RZ, 0xc0, !PT ;  /* 0x000000ff60ff7812 */ /* 0x000fe4000782c0ff */
[----:B------:R-:W-:Y:S02]  /*6230*/  CS2R R54, SRZ ;  /* 0x0000000000367805 */ /* 0x000fe4000001ff00 */
[----:B------:R-:W-:Y:S02]  /*6240*/  SEL R0, RZ, 0xffffffff, P2 ;  /* 0xffffffffff007807 */ /* 0x000fe40001000000 */
[----:B------:R-:W-:Y:S02]  /*6250*/  CS2R R52, SRZ ;  /* 0x0000000000347805 */ /* 0x000fe4000001ff00 */
[----:B------:R-:W-:Y:S04]  /*6260*/  SEL R3, RZ, 0xffffffff, P0 ;  /* 0xffffffffff037807 */ /* 0x000fe80000000000 */
[----:B------:R-:W-:Y:S04]  /*6270*/  @P3 SEL R0, R3, R0, !P1 ;  /* 0x0000000003003207 */ /* 0x000fe80004800000 */
[----:B------:R-:W-:Y:S04]  /*6280*/  LOP3.LUT R0, R0, 0x1, RZ, 0xc0, !PT ;  /* 0x0000000100007812 */ /* 0x000fe800078ec0ff */
[----:B------:R-:W-:Y:S01]  /*6290*/  ISETP.NE.U32.AND P0, PT, R0, 0x1, PT ;  /* 0x000000010000780c */ /* 0x000fe20003f05070 */
[----:B------:R-:W-:Y:S01]  /*62a0*/  @!UPT UIADD3 URZ, UPT, UPT, URZ, URZ, URZ ;  /* 0x000000fffffff290 */ /* 0x000fe2000fffe0ff */
[----:B------:R-:W-:Y:S11]  /*62b0*/  @!P5 BRA `(.L_x_111) ;  /* 0x00000000000cd947 */ /* 0x000ff60003800000 */
[----:B------:R-:W-:Y:S04]  /*62c0*/  SHF.L.U32 R3, R106, 0x1f, RZ ;  /* 0x0000001f6a037819 */ /* 0x000fe800000006ff */
[----:B------:R-:W1:Y:S02]  /*62d0*/  SYNCS.PHASECHK.TRANS64.TRYWAIT P1, [UR43+0x1b0], R3 ;  /* 0x0001b003ff0075a7 */ /* 0x000e64000802112b */
[----:B-1----:R-:W-:Y:S05]  /*62e0*/  @!P1 BRA `(.L_x_112) ;  /* 0x0000001c007c9947 */ /* 0x002fea0003800000 */
.L_x_111:
[----:B------:R-:W-:Y:S05]  /*62f0*/  BSYNC B0 ;  /* 0x0000000000007941 */ /* 0x000fea0003800000 */
.L_x_110:
[----:B------:R2:W1:Y:S01]  /*6300*/  @P0 LDS.128 R56, [R103+UR43+0x400] ;  /* 0x0004002b67380984 */ /* 0x0004620008000c00 */
[----:B------:R-:W-:Y:S01]  /*6310*/  UIADD3 UR4, UPT, UPT, UR43, 0x1b8, URZ ;  /* 0x000001b82b047890 */ /* 0x000fe2000fffe0ff */
[----:B------:R-:W-:Y:S02]  /*6320*/  LOP3.LUT R106, R106, 0x1, RZ, 0x3c, !PT ;  /* 0x000000016a6a7812 */ /* 0x000fe400078e3cff */
[----:B------:R2:W1:Y:S01]  /*6330*/  @P0 LDS.128 R52, [R102+0x10] ;  /* 0x0000100066340984 */ /* 0x0004620000000c00 */
[----:B------:R-:W-:Y:S01]  /*6340*/  UPRMT UR4, UR37, 0x654, UR4 ;  /* 0x0000065425047896 */ /* 0x000fe20008000004 */
[----:B------:R-:W-:Y:S01]  /*6350*/  @!PT LDS RZ, [RZ] ;  /* 0x00000000fffff984 */ /* 0x000fe20000000800 */
[----:B------:R-:W-:Y:S01]  /*6360*/  @!PT LDS RZ, [RZ] ;  /* 0x00000000fffff984 */ /* 0x000fe20000000800 */
[----:B------:R-:W-:Y:S01]  /*6370*/  @!PT LDS RZ, [RZ] ;  /* 0x00000000fffff984 */ /* 0x000fe20000000800 */
[----:B------:R-:W-:Y:S01]  /*6380*/  @!PT LDS RZ, [RZ] ;  /* 0x00000000fffff984 */ /* 0x000fe20000000800 */
[----:B------:R5:W-:Y:S06]  /*6390*/  MEMBAR.ALL.CTA ;  /* 0x0000000000007992 */ /* 0x000bec0000008000 */
[----:B-----5:R-:W5:Y:S02]  /*63a0*/  FENCE.VIEW.ASYNC.S ;  /* 0x00000000000073c6 */ /* 0x020f640000000000 */
[----:B-----5:R-:W-:Y:S03]  /*63b0*/  SYNCS.ARRIVE.TRANS64.RED.A1T0 RZ, [UR4], RZ ;  /* 0x000000ffffff79a7 */ /* 0x020fe60008100404 */
.L_x_109:
[----:B------:R-:W-:Y:S05]  /*63c0*/  BSYNC B1 ;  /* 0x0000000000017941 */ /* 0x000fea0003800000 */
.L_x_108:
[----:B-1----:R-:W-:Y:S04]  /*63d0*/  SHF.R.U32.HI R3, RZ, 0x15, R32 ;  /* 0x00000015ff037819 */ /* 0x002fe80000011620 */
[----:B------:R-:W-:Y:S01]  /*63e0*/  LOP3.LUT P0, RZ, R3, 0x3, R104, 0x48, !PT ;  /* 0x0000000303ff7812 */ /* 0x000fe20007804868 */
[----:B------:R-:W-:Y:S01]  /*63f0*/  @!UPT UIADD3 URZ, UPT, UPT, URZ, URZ, URZ ;  /* 0x000000fffffff290 */ /* 0x000fe2000fffe0ff */
[----:B----4-:R-:W-:Y:S11]  /*6400*/  @P4 BRA `(.L_x_113) ;  /* 0x0000000000084947 */ /* 0x010ff60003800000 */
[----:B------:R-:W1:Y:S02]  /*6410*/  SYNCS.PHASECHK.TRANS64.TRYWAIT P1, [R92+URZ+0x1f0], R7 ;  /* 0x0001f0075c0075a7 */ /* 0x000e6400080211ff */
[----:B-1----:R-:W-:Y:S05]  /*6420*/  @!P1 BRA `(.L_x_114) ;  /* 0x0000001c00449947 */ /* 0x002fea0003800000 */
.L_x_113:
[----:B------:R-:W-:Y:S05]  /*6430*/  @!P0 BRA `(.L_x_115) ;  /* 0x0000000000408947 */ /* 0x000fea0003800000 */
[----:B------:R-:W4:Y:S01]  /*6440*/  LDCU.64 UR8, c[0x4][0x70] ;  /* 0x01000e00ff0877ac */ /* 0x000f220008000a00 */
[----:B------:R-:W-:Y:S01]  /*6450*/  MOV R3, 0x0 ;  /* 0x0000000000037802 */ /* 0x000fe20000000f00 */
[----:B------:R-:W-:Y:S02]  /*6460*/  HFMA2 R12, -RZ, RZ, 0, 5.9604644775390625e-08 ;  /* 0x00000001ff0c7431 */ /* 0x000fe400000001ff */
[----:B------:R-:W-:Y:S02]  /*6470*/  IMAD.MOV.U32 R8, RZ, RZ, 0x192 ;  /* 0x00000192ff087424 */ /* 0x000fe400078e00ff */
[----:B------:R-:W-:Y:S01]  /*6480*/  IMAD.MOV.U32 R13, RZ, RZ, RZ ;  /* 0x000000ffff0d7224 */ /* 0x000fe200078e00ff */
[----:B------:R-:W1:Y:S01]  /*6490*/  LDCU.64 UR6, c[0x4][0x78] ;  /* 0x01000f00ff0677ac */ /* 0x000e620008000a00 */
[----:B------:R-:W2:Y:S01]  /*64a0*/  LDC.64 R2, c[0x4][R3] ;  /* 0x0100000003027b82 */ /* 0x000ea20000000a00 */
[----:B------:R-:W5:Y:S01]  /*64b0*/  LDCU.64 UR4, c[0x4][0x10] ;  /* 0x01000200ff0477ac */ /* 0x000f620008000a00 */
[----:B----4-:R-:W-:Y:S01]  /*64c0*/  MOV R5, UR9 ;  /* 0x0000000900057c02 */ /* 0x010fe20008000f00 */
[----:B------:R-:W-:Y:S01]  /*64d0*/  IMAD.U32 R4, RZ, RZ, UR8 ;  /* 0x00000008ff047e24 */ /* 0x000fe2000f8e00ff */
[----:B-1----:R-:W-:Y:S01]  /*64e0*/  MOV R7, UR7 ;  /* 0x0000000700077c02 */ /* 0x002fe20008000f00 */
[----:B------:R-:W-:Y:S01]  /*64f0*/  IMAD.U32 R6, RZ, RZ, UR6 ;  /* 0x00000006ff067e24 */ /* 0x000fe2000f8e00ff */
[----:B-----5:R-:W-:Y:S01]  /*6500*/  MOV R11, UR5 ;  /* 0x00000005000b7c02 */ /* 0x020fe20008000f00 */
[----:B------:R-:W-:Y:S02]  /*6510*/  IMAD.U32 R10, RZ, RZ, UR4 ;  /* 0x00000004ff0a7e24 */ /* 0x000fe4000f8e00ff */
[----:B------:R-:W-:Y:S07]  /*6520*/  LEPC R20, `(.L_x_115) ;  /* 0x000000001014794e */ /* 0x000fee0000000000 */
[----:B--23--:R-:W-:Y:S05]  /*6530*/  CALL.ABS.NOINC R2 ;  /* 0x0000000002007343 */ /* 0x00cfea0003c00000 */
.L_x_115:
[----:B------:R-:W-:Y:S01]  /*6540*/  LOP3.LUT P0, RZ, R101, 0x60, RZ, 0xc0, !PT ;  /* 0x0000006065ff7812 */ /* 0x000fe2000780c0ff */
[----:B------:R-:W-:Y:S05]  /*6550*/  WARPSYNC.ALL ;  /* 0x0000000000007948 */ /* 0x000fea0003800000 */
[----:B------:R-:W-:Y:S01]  /*6560*/  R2UR UR4, R32 ;  /* 0x00000000200472ca */ /* 0x000fe200000e0000 */
[----:B------:R-:W-:Y:S01]  /*6570*/  BSSY.RECONVERGENT B0, `(.L_x_116) ;  /* 0x00000a0000007945 */ /* 0x000fe20003800200 */
[-C--:B------:R-:W-:Y:S02]  /*6580*/  F2FP.F16.E5M2.UNPACK_B R50, R56.reuse ;  /* 0x00000038ff32723e */ /* 0x080fe400020004ff */
[----:B------:R-:W-:Y:S02]  /*6590*/  F2FP.F16.E5M2.UNPACK_B R63, R56.H1 ;  /* 0x00000038ff3f723e */ /* 0x000fe400030004ff */
[-C--:B------:R-:W-:Y:S01]  /*65a0*/  F2FP.F16.E5M2.UNPACK_B R56, R57.reuse ;  /* 0x00000039ff38723e */ /* 0x080fe200020004ff */
[--C-:B------:R-:W-:Y:S01]  /*65b0*/  HADD2.F32 R48, -RZ, R50.reuse.H0_H0 ;  /* 0x20000032ff307230 */ /* 0x100fe20000004100 */
[----:B------:R-:W-:Y:S01]  /*65c0*/  F2FP.F16.E5M2.UNPACK_B R57, R57.H1 ;  /* 0x00000039ff39723e */ /* 0x000fe200030004ff */
[----:B------:R-:W-:Y:S01]  /*65d0*/  HADD2.F32 R50, -RZ, R50.H1_H1 ;  /* 0x30000032ff327230 */ /* 0x000fe20000004100 */
[-C--:B------:R-:W-:Y:S01]  /*65e0*/  F2FP.F16.E5M2.UNPACK_B R66, R52.reuse ;  /* 0x00000034ff42723e */ /* 0x080fe200020004ff */
[--C-:B------:R-:W-:Y:S01]  /*65f0*/  HADD2.F32 R51, -RZ, R63.reuse.H0_H0 ;  /* 0x2000003fff337230 */ /* 0x100fe20000004100 */
[----:B------:R-:W-:Y:S01]  /*6600*/  F2FP.F16.E5M2.UNPACK_B R68, R52.H1 ;  /* 0x00000034ff44723e */ /* 0x000fe200030004ff */
[----:B-1----:R-:W-:Y:S01]  /*6610*/  LDTM.16dp32bit_t0_t15.x32 R4, tmem[UR4] ;  /* 0x00000004000479ee */ /* 0x002fe20008a80000 */
[----:B------:R-:W3:Y:S01]  /*6620*/  LDTM.16dp32bit_t16_t31.x32 R4, tmem[UR4+0x20] ;  /* 0x00002004000479ee */ /* 0x000ee20008aa0000 */
[----:B------:R-:W-:Y:S01]  /*6630*/  NOP ;  /* 0x0000000000007918 */ /* 0x000fe20000000000 */
[----:B------:R-:W-:Y:S01]  /*6640*/  R2UR UR5, R92 ;  /* 0x000000005c0572ca */ /* 0x000fe200000e0000 */
[--C-:B------:R-:W-:Y:S01]  /*6650*/  HADD2.F32 R65, -RZ, R66.reuse.H0_H0 ;  /* 0x20000042ff417230 */ /* 0x100fe20000004100 */
[----:B------:R-:W-:Y:S01]  /*6660*/  F2FP.F16.E5M2.UNPACK_B R61, R58 ;  /* 0x0000003aff3d723e */ /* 0x000fe200020004ff */
[----:B------:R-:W-:Y:S01]  /*6670*/  HADD2.F32 R67, -RZ, R66.H1_H1 ;  /* 0x30000042ff437230 */ /* 0x000fe20000004100 */
[-C--:B------:R-:W-:Y:S01]  /*6680*/  F2FP.F16.E5M2.UNPACK_B R70, R53.reuse ;  /* 0x00000035ff46723e */ /* 0x080fe200020004ff */
[----:B------:R-:W-:Y:S01]  /*6690*/  HADD2.F32 R52, -RZ, R63.H1_H1 ;  /* 0x3000003fff347230 */ /* 0x000fe20000004100 */
[----:B------:R-:W-:Y:S01]  /*66a0*/  F2FP.F16.E5M2.UNPACK_B R72, R53.H1 ;  /* 0x00000035ff48723e */ /* 0x000fe200030004ff */
[----:B------:R-:W-:Y:S01]  /*66b0*/  HADD2.F32 R53, -RZ, R56.H0_H0 ;  /* 0x20000038ff357230 */ /* 0x000fe20000004100 */
[-C--:B------:R-:W-:Y:S01]  /*66c0*/  F2FP.F16.E5M2.UNPACK_B R74, R54.reuse ;  /* 0x00000036ff4a723e */ /* 0x080fe200020004ff */
[----:B------:R-:W-:Y:S01]  /*66d0*/  HADD2.F32 R69, -RZ, R70.H0_H0 ;  /* 0x20000046ff457230 */ /* 0x000fe20000004100 */
[----:B------:R-:W-:Y:S01]  /*66e0*/  F2FP.F16.E5M2.UNPACK_B R76, R54.H1 ;  /* 0x00000036ff4c723e */ /* 0x000fe200030004ff */
[----:B------:R-:W-:Y:S01]  /*66f0*/  HADD2.F32 R54, -RZ, R56.H1_H1 ;  /* 0x30000038ff367230 */ /* 0x000fe20000004100 */
[----:B------:R-:W-:Y:S01]  /*6700*/  F2FP.F16.E5M2.UNPACK_B R60, R58.H1 ;  /* 0x0000003aff3c723e */ /* 0x000fe200030004ff */
[----:B------:R-:W-:Y:S01]  /*6710*/  UIADD3 UR5, UPT, UPT, UR5, 0x210, URZ ;  /* 0x0000021005057890 */ /* 0x000fe2000fffe0ff */
[----:B------:R-:W-:Y:S01]  /*6720*/  HADD2.F32 R58, -RZ, R61.H1_H1 ;  /* 0x3000003dff3a7230 */ /* 0x000fe20000004100 */
[----:B------:R-:W-:Y:S01]  /*6730*/  F2FP.F16.E5M2.UNPACK_B R77, R55 ;  /* 0x00000037ff4d723e */ /* 0x000fe200020004ff */
[----:B------:R-:W-:Y:S01]  /*6740*/  HADD2.F32 R70, -RZ, R70.H1_H1 ;  /* 0x30000046ff467230 */ /* 0x000fe20000004100 */
[----:B------:R-:W-:Y:S01]  /*6750*/  UPRMT UR5, UR37, 0x654, UR5 ;  /* 0x0000065425057896 */ /* 0x000fe20008000005 */
[--C-:B------:R-:W-:Y:S01]  /*6760*/  HADD2.F32 R73, -RZ, R74.reuse.H0_H0 ;  /* 0x2000004aff497230 */ /* 0x100fe20000004100 */
[----:B------:R-:W-:Y:S01]  /*6770*/  F2FP.F16.E5M2.UNPACK_B R62, R59 ;  /* 0x0000003bff3e723e */ /* 0x000fe200020004ff */
[----:B------:R-:W-:Y:S01]  /*6780*/  HADD2.F32 R74, -RZ, R74.H1_H1 ;  /* 0x3000004aff4a7230 */ /* 0x000fe20000004100 */
[----:B------:R-:W-:Y:S01]  /*6790*/  F2FP.F16.E5M2.UNPACK_B R78, R55.H1 ;  /* 0x00000037ff4e723e */ /* 0x000fe200030004ff */
[C---:B---3--:R-:W-:Y:S01]  /*67a0*/  FMUL R4, R47.reuse, R4 ;  /* 0x000000042f047220 */ /* 0x048fe20000400000 */
[C---:B------:R-:W-:Y:S01]  /*67b0*/  FMUL R5, R47.reuse, R5 ;  /* 0x000000052f057220 */ /* 0x040fe20000400000 */
[C---:B------:R-:W-:Y:S01]  /*67c0*/  FMUL R8, R47.reuse, R8 ;  /* 0x000000082f087220 */ /* 0x040fe20000400000 */
[----:B------:R-:W-:Y:S01]  /*67d0*/  FMUL R9, R47, R9 ;  /* 0x000000092f097220 */ /* 0x000fe20000400000 */
[----:B------:R-:W-:Y:S01]  /*67e0*/  SYNCS.ARRIVE.TRANS64.RED.A1T0 RZ, [UR5], RZ ;  /* 0x000000ffffff79a7 */ /* 0x000fe20008100405 */
[C---:B------:R-:W-:Y:S01]  /*67f0*/  FFMA R4, R49.reuse, R48, R4 ;  /* 0x0000003031047223 */ /* 0x040fe20000000004 */
[----:B------:R-:W-:Y:S01]  /*6800*/  FFMA R5, R49, R50, R5 ;  /* 0x0000003231057223 */ /* 0x000fe20000000005 */
[C---:B------:R-:W-:Y:S01]  /*6810*/  FMUL R12, R47.reuse, R12 ;  /* 0x0000000c2f0c7220 */ /* 0x040fe20000400000 */
        /* <DEDUP_REMOVED lines=9> */
[----:B------:R-:W-:Y:S02]  /*68b0*/  HADD2.F32 R48, -RZ, R77.H1_H1 ;  /* 0x3000004dff307230 */ /* 0x000fe40000004100 */
[C---:B------:R-:W-:Y:S01]  /*68c0*/  FMUL R28, R47.reuse, R32 ;  /* 0x000000202f1c7220 */ /* 0x040fe20000400000 */
[C---:B------:R-:W-:Y:S01]  /*68d0*/  FMUL R29, R47.reuse, R33 ;  /* 0x000000212f1d7220 */ /* 0x040fe20000400000 */
[C---:B------:R-:W-:Y:S01]  /*68e0*/  FMUL R6, R47.reuse, R6 ;  /* 0x000000062f067220 */ /* 0x040fe20000400000 */
[C---:B------:R-:W-:Y:S01]  /*68f0*/  FMUL R7, R47.reuse, R7 ;  /* 0x000000072f077220 */ /* 0x040fe20000400000 */
[--C-:B------:R-:W-:Y:S02]  /*6900*/  HADD2.F32 R55, -RZ, R57.reuse.H0_H0 ;  /* 0x20000039ff377230 */ /* 0x100fe40000004100 */
[----:B------:R-:W-:Y:S01]  /*6910*/  FMUL R10, R47, R10 ;  /* 0x0000000a2f0a7220 */ /* 0x000fe20000400000 */
[C---:B------:R-:W-:Y:S01]  /*6920*/  FFMA R6, R49.reuse, R51, R6 ;  /* 0x0000003331067223 */ /* 0x040fe20000000006 */
[----:B------:R-:W-:Y:S02]  /*6930*/  HADD2.F32 R56, -RZ, R57.H1_H1 ;  /* 0x30000039ff387230 */ /* 0x000fe40000004100 */
[C---:B------:R-:W-:Y:S01]  /*6940*/  FFMA R7, R49.reuse, R52, R7 ;  /* 0x0000003431077223 */ /* 0x040fe20000000007 */
[C---:B------:R-:W-:Y:S01]  /*6950*/  FFMA R8, R49.reuse, R53, R8 ;  /* 0x0000003531087223 */ /* 0x040fe20000000008 */
[C---:B------:R-:W-:Y:S01]  /*6960*/  FFMA R9, R49.reuse, R54, R9 ;  /* 0x0000003631097223 */ /* 0x040fe20000000009 */
[----:B------:R-:W-:Y:S02]  /*6970*/  HADD2.F32 R57, -RZ, R61.H0_H0 ;  /* 0x2000003dff397230 */ /* 0x000fe40000004100 */
[----:B------:R-:W-:Y:S01]  /*6980*/  FFMA R10, R49, R55, R10 ;  /* 0x00000037310a7223 */ /* 0x000fe2000000000a */
[----:B------:R-:W-:Y:S01]  /*6990*/  F2FP.SATFINITE.E5M2.F32.PACK_AB_MERGE_C R92, R7, R6, RZ ;  /* 0x00000006075c723e */ /* 0x000fe200048060ff */
[----:B------:R-:W-:Y:S02]  /*69a0*/  HADD2.F32 R61, -RZ, R62.H0_H0 ;  /* 0x2000003eff3d7230 */ /* 0x000fe40000004100 */
[----:B------:R-:W-:Y:S01]  /*69b0*/  FMUL R11, R47, R11 ;  /* 0x0000000b2f0b7220 */ /* 0x000fe20000400000 */
[----:B------:R-:W-:Y:S01]  /*69c0*/  F2FP.F16.E5M2.UNPACK_B R64, R59.H1 ;  /* 0x0000003bff40723e */ /* 0x000fe200030004ff */
[----:B------:R-:W-:Y:S01]  /*69d0*/  HADD2.F32 R59, -RZ, R60.H0_H0 ;  /* 0x2000003cff3b7230 */ /* 0x000fe20000004100 */
[----:B------:R-:W-:Y:S01]  /*69e0*/  F2FP.SATFINITE.E5M2.F32.PACK_AB_MERGE_C R92, R5, R4, R92 ;  /* 0x00000004055c723e */ /* 0x000fe2000480605c */
[C---:B------:R-:W-:Y:S01]  /*69f0*/  FFMA R11, R49.reuse, R56, R11 ;  /* 0x00000038310b7223 */ /* 0x040fe2000000000b */
[C---:B------:R-:W-:Y:S01]  /*6a00*/  FFMA R12, R49.reuse, R57, R12 ;  /* 0x00000039310c7223 */ /* 0x040fe2000000000c */
[----:B------:R-:W-:Y:S01]  /*6a10*/  FFMA R13, R49, R58, R13 ;  /* 0x0000003a310d7223 */ /* 0x000fe2000000000d */
[----:B------:R-:W-:Y:S02]  /*6a20*/  HADD2.F32 R62, -RZ, R62.H1_H1 ;  /* 0x3000003eff3e7230 */ /* 0x000fe40000004100 */
[----:B------:R-:W-:Y:S01]  /*6a30*/  FMUL R14, R47, R14 ;  /* 0x0000000e2f0e7220 */ /* 0x000fe20000400000 */
[----:B------:R-:W-:Y:S01]  /*6a40*/  HADD2.F32 R60, -RZ, R60.H1_H1 ;  /* 0x3000003cff3c7230 */ /* 0x000fe20000004100 */
[----:B------:R-:W-:Y:S01]  /*6a50*/  F2FP.SATFINITE.E5M2.F32.PACK_AB_MERGE_C R93, R11, R10, RZ ;  /* 0x0000000a0b5d723e */ /* 0x000fe200048060ff */
[----:B------:R-:W-:Y:S02]  /*6a60*/  HADD2.F32 R51, -RZ, R77.H0_H0 ;  /* 0x2000004dff337230 */ /* 0x000fe40000004100 */
[----:B------:R-:W-:Y:S01]  /*6a70*/  FFMA R14, R49, R59, R14 ;  /* 0x0000003b310e7223 */ /* 0x000fe2000000000e */
[----:B------:R-:W-:Y:S01]  /*6a80*/  FMUL R15, R47, R15 ;  /* 0x0000000f2f0f7220 */ /* 0x000fe20000400000 */
[--C-:B------:R-:W-:Y:S01]  /*6a90*/  HADD2.F32 R63, -RZ, R64.reuse.H0_H0 ;  /* 0x20000040ff3f7230 */ /* 0x100fe20000004100 */
[----:B------:R-:W-:Y:S01]  /*6aa0*/  F2FP.SATFINITE.E5M2.F32.PACK_AB_MERGE_C R93, R9, R8, R93 ;  /* 0x00000008095d723e */ /* 0x000fe2000480605d */
[----:B------:R-:W-:Y:S02]  /*6ab0*/  HADD2.F32 R64, -RZ, R64.H1_H1 ;  /* 0x30000040ff407230 */ /* 0x000fe40000004100 */
[C---:B------:R-:W-:Y:S01]  /*6ac0*/  FFMA R15, R49.reuse, R60, R15 ;  /* 0x0000003c310f7223 */ /* 0x040fe2000000000f */
[C---:B------:R-:W-:Y:S01]  /*6ad0*/  FFMA R16, R49.reuse, R61, R16 ;  /* 0x0000003d31107223 */ /* 0x040fe20000000010 */
[----:B------:R-:W-:Y:S01]  /*6ae0*/  FFMA R17, R49, R62, R17 ;  /* 0x0000003e31117223 */ /* 0x000fe20000000011 */
[C---:B------:R-:W-:Y:S01]  /*6af0*/  FMUL R18, R47.reuse, R18 ;  /* 0x000000122f127220 */ /* 0x040fe20000400000 */
[C---:B------:R-:W-:Y:S01]  /*6b00*/  FMUL R19, R47.reuse, R19 ;  /* 0x000000132f137220 */ /* 0x040fe20000400000 */
[--C-:B------:R-:W-:Y:S02]  /*6b10*/  HADD2.F32 R66, -RZ, R68.reuse.H0_H0 ;  /* 0x20000044ff427230 */ /* 0x100fe40000004100 */
[----:B------:R-:W-:Y:S01]  /*6b20*/  FMUL R3, R47, R22 ;  /* 0x000000162f037220 */ /* 0x000fe20000400000 */
[C---:B------:R-:W-:Y:S01]  /*6b30*/  FFMA R18, R49.reuse, R63, R18 ;  /* 0x0000003f31127223 */ /* 0x040fe20000000012 */
[----:B------:R-:W-:Y:S02]  /*6b40*/  HADD2.F32 R68, -RZ, R68.H1_H1 ;  /* 0x30000044ff447230 */ /* 0x000fe40000004100 */
[----:B------:R-:W-:Y:S01]  /*6b50*/  FFMA R19, R49, R64, R19 ;  /* 0x0000004031137223 */ /* 0x000fe20000000013 */
[----:B------:R-:W-:Y:S01]  /*6b60*/  FMUL R23, R47, R23 ;  /* 0x000000172f177220 */ /* 0x000fe20000400000 */
[C---:B------:R-:W-:Y:S01]  /*6b70*/  FFMA R0, R49.reuse, R65, R0 ;  /* 0x0000004131007223 */ /* 0x040fe20000000000 */
[C---:B------:R-:W-:Y:S01]  /*6b80*/  FFMA R2, R49.reuse, R67, R2 ;  /* 0x0000004331027223 */ /* 0x040fe20000000002 */
[--C-:B------:R-:W-:Y:S02]  /*6b90*/  HADD2.F32 R71, -RZ, R72.reuse.H0_H0 ;  /* 0x20000048ff477230 */ /* 0x100fe40000004100 */
[----:B------:R-:W-:Y:S01]  /*6ba0*/  FFMA R3, R49, R66, R3 ;  /* 0x0000004231037223 */ /* 0x000fe20000000003 */
[----:B------:R-:W-:Y:S02]  /*6bb0*/  HADD2.F32 R72, -RZ, R72.H1_H1 ;  /* 0x30000048ff487230 */ /* 0x000fe40000004100 */
[----:B------:R-:W-:Y:S01]  /*6bc0*/  FMUL R22, R47, R26 ;  /* 0x0000001a2f167220 */ /* 0x000fe20000400000 */
        /* <DEDUP_REMOVED lines=18> */
[----:B------:R-:W-:Y:S01]  /*6cf0*/  F2FP.SATFINITE.E5M2.F32.PACK_AB_MERGE_C R94, R15, R14, RZ ;  /* 0x0000000e0f5e723e */ /* 0x000fe200048060ff */
[----:B------:R-:W-:Y:S01]  /*6d00*/  FFMA R28, R49, R51, R28 ;  /* 0x00000033311c7223 */ /* 0x000fe2000000001c */
[----:B------:R-:W-:Y:S01]  /*6d10*/  F2FP.SATFINITE.E5M2.F32.PACK_AB_MERGE_C R95, R19, R18, RZ ;  /* 0x00000012135f723e */ /* 0x000fe200048060ff */
[C---:B------:R-:W-:Y:S01]  /*6d20*/  FFMA R29, R49.reuse, R48, R29 ;  /* 0x00000030311d7223 */ /* 0x040fe2000000001d */
[C---:B------:R-:W-:Y:S01]  /*6d30*/  FFMA R30, R49.reuse, R77, R30 ;  /* 0x0000004d311e7223 */ /* 0x040fe2000000001e */
[----:B------:R-:W-:Y:S01]  /*6d40*/  FFMA R35, R49, R50, R35 ;  /* 0x0000003231237223 */ /* 0x000fe20000000023 */
[----:B------:R-:W-:Y:S02]  /*6d50*/  F2FP.SATFINITE.E5M2.F32.PACK_AB_MERGE_C R94, R13, R12, R94 ;  /* 0x0000000c0d5e723e */ /* 0x000fe4000480605e */
[----:B------:R-:W-:Y:S02]  /*6d60*/  F2FP.SATFINITE.E5M2.F32.PACK_AB_MERGE_C R95, R17, R16, R95 ;  /* 0x00000010115f723e */ /* 0x000fe4000480605f */
[----:B------:R-:W-:Y:S02]  /*6d70*/  F2FP.SATFINITE.E5M2.F32.PACK_AB_MERGE_C R113, R23, R3, RZ ;  /* 0x000000031771723e */ /* 0x000fe400048060ff */
[----:B------:R-:W-:Y:S01]  /*6d80*/  F2FP.SATFINITE.E5M2.F32.PACK_AB_MERGE_C R114, R27, R22, RZ ;  /* 0x000000161b72723e */ /* 0x000fe200048060ff */
[----:B------:R1:W-:Y:S01]  /*6d90*/  STS.128 [R103+UR43+0x1400], R92 ;  /* 0x0014005c67007988 */ /* 0x0003e20008000c2b */
[----:B------:R-:W-:Y:S02]  /*6da0*/  F2FP.SATFINITE.E5M2.F32.PACK_AB_MERGE_C R116, R31, R26, RZ ;  /* 0x0000001a1f74723e */ /* 0x000fe400048060ff */
[----:B------:R-:W-:Y:S02]  /*6db0*/  F2FP.SATFINITE.E5M2.F32.PACK_AB_MERGE_C R117, R35, R30, RZ ;  /* 0x0000001e2375723e */ /* 0x000fe400048060ff */
[----:B------:R-:W-:Y:S02]  /*6dc0*/  F2FP.SATFINITE.E5M2.F32.PACK_AB_MERGE_C R112, R2, R0, R113 ;  /* 0x000000000270723e */ /* 0x000fe40004806071 */
[----:B------:R-:W-:Y:S02]  /*6dd0*/  F2FP.SATFINITE.E5M2.F32.PACK_AB_MERGE_C R113, R21, R20, R114 ;  /* 0x000000141571723e */ /* 0x000fe40004806072 */
[----:B------:R-:W-:Y:S02]  /*6de0*/  F2FP.SATFINITE.E5M2.F32.PACK_AB_MERGE_C R114, R25, R24, R116 ;  /* 0x000000181972723e */ /* 0x000fe40004806074 */
[----:B------:R-:W-:Y:S02]  /*6df0*/  F2FP.SATFINITE.E5M2.F32.PACK_AB_MERGE_C R115, R29, R28, R117 ;  /* 0x0000001c1d73723e */ /* 0x000fe40004806075 */
[----:B------:R-:W-:Y:S03]  /*6e00*/  IADD3 R116, PT, PT, R44, 0x1, RZ ;  /* 0x000000012c747810 */ /* 0x000fe60007ffe0ff */
[----:B------:R1:W-:Y:S01]  /*6e10*/  STS.128 [R102+0x1010], R112 ;  /* 0x0010107066007388 */ /* 0x0003e20000000c00 */
[----:B------:R-:W-:Y:S01]  /*6e20*/  @!PT LDS RZ, [RZ] ;  /* 0x00000000fffff984 */ /* 0x000fe20000000800 */
[----:B------:R-:W-:Y:S01]  /*6e30*/  @!PT LDS RZ, [RZ] ;  /* 0x00000000fffff984 */ /* 0x000fe20000000800 */
[----:B------:R-:W-:Y:S01]  /*6e40*/  @!PT LDS RZ, [RZ] ;  /* 0x00000000fffff984 */ /* 0x000fe20000000800 */
[----:B------:R-:W-:Y:S01]  /*6e50*/  @!PT LDS RZ, [RZ] ;  /* 0x00000000fffff984 */ /* 0x000fe20000000800 */
[----:B------:R3:W-:Y:S07]  /*6e60*/  MEMBAR.ALL.CTA ;  /* 0x0000000000007992 */ /* 0x0007ee0000008000 */
[----:B---3--:R-:W3:Y:S02]  /*6e70*/  FENCE.VIEW.ASYNC.S ;  /* 0x00000000000073c6 */ /* 0x008ee40000000000 */
[----:B---3--:R-:W-:Y:S06]  /*6e80*/  BAR.SYNC.DEFER_BLOCKING 0x1, 0x80 ;  /* 0x0042000000007b1d */ /* 0x008fec0000010000 */
[----:B------:R-:W-:Y:S05]  /*6e90*/  @P0 BRA `(.L_x_117) ;  /* 0x0000000000340947 */ /* 0x000fea0003800000 */
[----:B------:R-:W-:Y:S01]  /*6ea0*/  UIADD3 UR12, UPT, UPT, UR43, 0x1400, URZ ;  /* 0x000014002b0c7890 */ /* 0x000fe2000fffe0ff */
[----:B------:R-:W-:Y:S01]  /*6eb0*/  R2UR UR9, R91 ;  /* 0x000000005b0972ca */ /* 0x000fe200000e0000 */
[----:B------:R-:W-:Y:S01]  /*6ec0*/  UIADD3 UR10, UP0, UPT, UR46, 0x680, URZ ;  /* 0x000006802e0a7890 */ /* 0x000fe2000ff1e0ff */
[----:B------:R-:W-:Y:S01]  /*6ed0*/  R2UR UR8, R97 ;  /* 0x00000000610872ca */ /* 0x000fe200000e0000 */
[----:B------:R-:W-:Y:S02]  /*6ee0*/  UMOV UR7, UR36 ;  /* 0x0000002400077c82 */ /* 0x000fe40008000000 */
[----:B------:R-:W-:Y:S01]  /*6ef0*/  IMAD.U32 R109, RZ, RZ, UR12 ;  /* 0x0000000cff6d7e24 */ /* 0x000fe2000f8e00ff */
[----:B------:R-:W-:Y:S04]  /*6f00*/  UIADD3.X UR11, UPT, UPT, URZ, UR47, URZ, UP0, !UPT ;  /* 0x0000002fff0b7290 */ /* 0x000fe800087fe4ff */
[----:B------:R-:W-:Y:S03]  /*6f10*/  R2UR UR4, R109 ;  /* 0x000000006d0472ca */ /* 0x000fe600000e0000 */
[----:B------:R-:W-:Y:S02]  /*6f20*/  USHF.L.U32 UR5, UR9, 0x6, URZ ;  /* 0x0000000609057899 */ /* 0x000fe400080006ff */
[----:B------:R-:W-:Y:S09]  /*6f30*/  USHF.L.U32 UR6, UR8, 0x6, URZ ;  /* 0x0000000608067899 */ /* 0x000ff200080006ff */
[----:B------:R3:W-:Y:S01]  /*6f40*/  UTMASTG.3D [UR4], [UR10] ;  /* 0x000000040a0073b5 */ /* 0x0007e20008010000 */
[----:B------:R0:W-:Y:S01]  /*6f50*/  UTMACMDFLUSH ;  /* 0x00000000000079b7 */ /* 0x0001e20000000000 */
[----:B---3--:R-:W-:Y:S04]  /*6f60*/  DEPBAR.LE SB0, 0x0 ;  /* 0x000080000000791a */ /* 0x008fe80000000000 */
.L_x_117:
[----:B------:R-:W-:Y:S05]  /*6f70*/  BSYNC.RECONVERGENT B0 ;  /* 0x0000000000007941 */ /* 0x000fea0003800200 */
.L_x_116:
[----:B------:R-:W-:Y:S01]  /*6f80*/  BAR.SYNC.DEFER_BLOCKING 0x1, 0x80 ;  /* 0x0042000000007b1d */ /* 0x000fe20000010000 */
[----:B------:R-:W-:Y:S01]  /*6f90*/  ISETP.NE.AND P2, PT, R110, RZ, PT ;  /* 0x000000ff6e00720c */ /* 0x000fe20003f45270 */
[----:B------:R-:W-:Y:S01]  /*6fa0*/  IMAD.IADD R91, R43, 0x1, R79 ;  /* 0x000000012b5b7824 */ /* 0x000fe200078e024f */
[----:B------:R-:W-:Y:S01]  /*6fb0*/  ISETP.NE.AND P0, PT, R111, 0x2, PT ;  /* 0x000000026f00780c */ /* 0x000fe20003f05270 */
[----:B------:R-:W-:Y:S01]  /*6fc0*/  IMAD.IADD R97, R45, 0x1, R90 ;  /* 0x000000012d617824 */ /* 0x000fe200078e025a */
[----:B------:R-:W-:Y:S02]  /*6fd0*/  ISETP.NE.AND P1, PT, R116, 0x4, PT ;  /* 0x000000047400780c */ /* 0x000fe40003f25270 */
[----:B------:R-:W-:Y:S02]  /*6fe0*/  SEL R0, RZ, 0x1, P0 ;  /* 0x00000001ff007807 */ /* 0x000fe40000000000 */
[----:B------:R-:W-:Y:S02]  /*6ff0*/  SEL R3, RZ, 0x1, P1 ;  /* 0x00000001ff037807 */ /* 0x000fe40000800000 */
[----:B------:R-:W-:Y:S02]  /*7000*/  LOP3.LUT R107, R107, R0, RZ, 0x3c, !PT ;  /* 0x000000006b6b7212 */ /* 0x000fe400078e3cff */
[----:B------:R-:W-:Y:S02]  /*7010*/  LOP3.LUT R108, R108, R3, RZ, 0x3c, !PT ;  /* 0x000000036c6c7212 */ /* 0x000fe400078e3cff */
[----:B------:R-:W-:Y:S02]  /*7020*/  @P2 R2UR UR36, R105 ;  /* 0x00000000692422ca */ /* 0x000fe400000e0000 */
[----:B------:R-:W-:Y:S02]  /*7030*/  SEL R111, R111, RZ, P0 ;  /* 0x000000ff6f6f7207 */ /* 0x000fe40000000000 */
[----:B------:R-:W-:Y:S01]  /*7040*/  SEL R44, R116, RZ, P1 ;  /* 0x000000ff742c7207 */ /* 0x000fe20000800000 */
[----:B------:R-:W-:Y:S10]  /*7050*/  @P2 BRA `(.L_x_118) ;  /* 0xffffffe400842947 */ /* 0x000ff4000383ffff */
[----:B------:R-:W-:Y:S05]  /*7060*/  EXIT ;  /* 0x000000000000794d */ /* 0x000fea0003800000 */
.L_x_20:
[----:B--2---:R2:W1:Y:S02]  /*7070*/  SYNCS.PHASECHK.TRANS64.TRYWAIT P0, [R3+URZ+0x240], R2 ;  /* 0x00024002030075a7 */ /* 0x00446400080011ff */
[----:B-1----:R-:W-:Y:S05]  /*7080*/  @!P0 NANOSLEEP.SYNCS 0x989680 ;  /* 0x009896800000895d */ /* 0x002fea0003900000 */
[----:B------:R-:W1:Y:S02]  /*7090*/  @!P0 SYNCS.PHASECHK.TRANS64 P0, [R3+URZ+0x240], R2 ;  /* 0x00024002030085a7 */ /* 0x000e6400080010ff */
[----:B-1----:R-:W-:Y:S05]  /*70a0*/  @!P0 BRA `(.L_x_20) ;  /* 0xfffffffc00f08947 */ /* 0x002fea000383ffff */
[----:B------:R-:W-:Y:S05]  /*70b0*/  BRA `(.L_x_119) ;  /* 0xffffffa400f47947 */ /* 0x000fea000383ffff */
.L_x_23:
[----:B-1----:R-:W-:-:S07]  /*70c0*/  MOV R2, UR33 ;  /* 0x0000002100027c02 */ /* 0x002fce0008000f00 */
.L_x_120:
[----:B-1----:R1:W2:Y:S02]  /*70d0*/  SYNCS.PHASECHK.TRANS64.TRYWAIT P0, [R2+URZ+0xd8], R5 ;  /* 0x0000d805020075a7 */ /* 0x0022a400080011ff */
[----:B--2---:R-:W-:Y:S05]  /*70e0*/  @!P0 NANOSLEEP.SYNCS 0x989680 ;  /* 0x009896800000895d */ /* 0x004fea0003900000 */
[----:B------:R-:W2:Y:S02]  /*70f0*/  @!P0 SYNCS.PHASECHK.TRANS64 P0, [R2+URZ+0xd8], R5 ;  /* 0x0000d805020085a7 */ /* 0x000ea400080010ff */
[----:B--2---:R-:W-:Y:S05]  /*7100*/  @!P0 BRA `(.L_x_120) ;  /* 0xfffffffc00f08947 */ /* 0x004fea000383ffff */
[----:B------:R-:W-:Y:S05]  /*7110*/  BRA `(.L_x_22) ;  /* 0xffffffa800447947 */ /* 0x000fea000383ffff */
.L_x_29:
[----:B-1----:R-:W-:-:S07]  /*7120*/  MOV R2, UR17 ;  /* 0x0000001100027c02 */ /* 0x002fce0008000f00 */
.L_x_121:
[----:B-1----:R1:W2:Y:S02]  /*7130*/  SYNCS.PHASECHK.TRANS64.TRYWAIT P0, [R2+URZ+0xd8], R5 ;  /* 0x0000d805020075a7 */ /* 0x0022a400080011ff */
[----:B--2---:R-:W-:Y:S05]  /*7140*/  @!P0 NANOSLEEP.SYNCS 0x989680 ;  /* 0x009896800000895d */ /* 0x004fea0003900000 */
[----:B------:R-:W2:Y:S02]  /*7150*/  @!P0 SYNCS.PHASECHK.TRANS64 P0, [R2+URZ+0xd8], R5 ;  /* 0x0000d805020085a7 */ /* 0x000ea400080010ff */
[----:B--2---:R-:W-:Y:S05]  /*7160*/  @!P0 BRA `(.L_x_121) ;  /* 0xfffffffc00f08947 */ /* 0x004fea000383ffff */
[----:B------:R-:W-:Y:S05]  /*7170*/  BRA `(.L_x_28) ;  /* 0xffffffa800e87947 */ /* 0x000fea000383ffff */
.L_x_33:
[----:B-1----:R1:W2:Y:S02]  /*7180*/  SYNCS.PHASECHK.TRANS64.TRYWAIT P0, [R2+URZ+0x1d0], R3 ;  /* 0x0001d003020075a7 */ /* 0x0022a400080011ff */
[----:B--2---:R-:W-:Y:S05]  /*7190*/  @!P0 NANOSLEEP.SYNCS 0x989680 ;  /* 0x009896800000895d */ /* 0x004fea0003900000 */
[----:B------:R-:W2:Y:S02]  /*71a0*/  @!P0 SYNCS.PHASECHK.TRANS64 P0, [R2+URZ+0x1d0], R3 ;  /* 0x0001d003020085a7 */ /* 0x000ea400080010ff */
[----:B--2---:R-:W-:Y:S05]  /*71b0*/  @!P0 BRA `(.L_x_33) ;  /* 0xfffffffc00f08947 */ /* 0x004fea000383ffff */
[----:B------:R-:W-:Y:S05]  /*71c0*/  BRA `(.L_x_122) ;  /* 0xffffffac00747947 */ /* 0x000fea000383ffff */
.L_x_37:
[----:B----4-:R-:W-:-:S07]  /*71d0*/  MOV R0, UR5 ;  /* 0x0000000500007c02 */ /* 0x010fce0008000f00 */
.L_x_123:
[----:B-1----:R1:W2:Y:S02]  /*71e0*/  SYNCS.PHASECHK.TRANS64.TRYWAIT P0, [R0+URZ], R3 ;  /* 0x00000003000075a7 */ /* 0x0022a400080011ff */
[----:B--2---:R-:W-:Y:S05]  /*71f0*/  @!P0 NANOSLEEP.SYNCS 0x989680 ;  /* 0x009896800000895d */ /* 0x004fea0003900000 */
[----:B------:R-:W2:Y:S02]  /*7200*/  @!P0 SYNCS.PHASECHK.TRANS64 P0, [R0+URZ], R3 ;  /* 0x00000003000085a7 */ /* 0x000ea400080010ff */
[----:B--2---:R-:W-:Y:S05]  /*7210*/  @!P0 BRA `(.L_x_123) ;  /* 0xfffffffc00f08947 */ /* 0x004fea000383ffff */
[----:B------:R-:W-:Y:S05]  /*7220*/  BRA `(.L_x_124) ;  /* 0xffffffb000e47947 */ /* 0x000fea000383ffff */
.L_x_38:
[----:B----4-:R-:W-:-:S07]  /*7230*/  MOV R0, UR5 ;  /* 0x0000000500007c02 */ /* 0x010fce0008000f00 */
.L_x_125:
[----:B-1----:R1:W2:Y:S02]  /*7240*/  SYNCS.PHASECHK.TRANS64.TRYWAIT P0, [R0+URZ], R3 ;  /* 0x00000003000075a7 */ /* 0x0022a400080011ff */
[----:B--2---:R-:W-:Y:S05]  /*7250*/  @!P0 NANOSLEEP.SYNCS 0x989680 ;  /* 0x009896800000895d */ /* 0x004fea0003900000 */
[----:B------:R-:W2:Y:S02]  /*7260*/  @!P0 SYNCS.PHASECHK.TRANS64 P0, [R0+URZ], R3 ;  /* 0x00000003000085a7 */ /* 0x000ea400080010ff */
[----:B--2---:R-:W-:Y:S05]  /*7270*/  @!P0 BRA `(.L_x_125) ;  /* 0xfffffffc00f08947 */ /* 0x004fea000383ffff */
[----:B------:R-:W-:Y:S05]  /*7280*/  BRA `(.L_x_126) ;  /* 0xffffffb000f07947 */ /* 0x000fea000383ffff */
.L_x_39:
[----:B----4-:R-:W-:-:S07]  /*7290*/  MOV R0, UR5 ;  /* 0x0000000500007c02 */ /* 0x010fce0008000f00 */
.L_x_127:
[----:B-1----:R1:W2:Y:S02]  /*72a0*/  SYNCS.PHASECHK.TRANS64.TRYWAIT P0, [R0+URZ], R3 ;  /* 0x00000003000075a7 */ /* 0x0022a400080011ff */
[----:B--2---:R-:W-:Y:S05]  /*72b0*/  @!P0 NANOSLEEP.SYNCS 0x989680 ;  /* 0x009896800000895d */ /* 0x004fea0003900000 */
[----:B------:R-:W2:Y:S02]  /*72c0*/  @!P0 SYNCS.PHASECHK.TRANS64 P0, [R0+URZ], R3 ;  /* 0x00000003000085a7 */ /* 0x000ea400080010ff */
[----:B--2---:R-:W-:Y:S05]  /*72d0*/  @!P0 BRA `(.L_x_127) ;  /* 0xfffffffc00f08947 */ /* 0x004fea000383ffff */
[----:B------:R-:W-:Y:S05]  /*72e0*/  BRA `(.L_x_128) ;  /* 0xffffffb000fc7947 */ /* 0x000fea000383ffff */
.L_x_40:
[----:B----4-:R-:W-:-:S07]  /*72f0*/  MOV R0, UR5 ;  /* 0x0000000500007c02 */ /* 0x010fce0008000f00 */
.L_x_129:
[----:B-1----:R1:W2:Y:S02]  /*7300*/  SYNCS.PHASECHK.TRANS64.TRYWAIT P0, [R0+URZ], R3 ;  /* 0x00000003000075a7 */ /* 0x0022a400080011ff */
[----:B--2---:R-:W-:Y:S05]  /*7310*/  @!P0 NANOSLEEP.SYNCS 0x989680 ;  /* 0x009896800000895d */ /* 0x004fea0003900000 */
[----:B------:R-:W2:Y:S02]  /*7320*/  @!P0 SYNCS.PHASECHK.TRANS64 P0, [R0+URZ], R3 ;  /* 0x00000003000085a7 */ /* 0x000ea400080010ff */
[----:B--2---:R-:W-:Y:S05]  /*7330*/  @!P0 BRA `(.L_x_129) ;  /* 0xfffffffc00f08947 */ /* 0x004fea000383ffff */
[----:B------:R-:W-:Y:S05]  /*7340*/  BRA `(.L_x_130) ;  /* 0xffffffb400087947 */ /* 0x000fea000383ffff */
.L_x_41:
[----:B----4-:R-:W-:-:S07]  /*7350*/  MOV R0, UR5 ;  /* 0x0000000500007c02 */ /* 0x010fce0008000f00 */
.L_x_131:
[----:B-1----:R1:W2:Y:S02]  /*7360*/  SYNCS.PHASECHK.TRANS64.TRYWAIT P0, [R0+URZ], R3 ;  /* 0x00000003000075a7 */ /* 0x0022a400080011ff */
[----:B--2---:R-:W-:Y:S05]  /*7370*/  @!P0 NANOSLEEP.SYNCS 0x989680 ;  /* 0x009896800000895d */ /* 0x004fea0003900000 */
[----:B------:R-:W2:Y:S02]  /*7380*/  @!P0 SYNCS.PHASECHK.TRANS64 P0, [R0+URZ], R3 ;  /* 0x00000003000085a7 */ /* 0x000ea400080010ff */
[----:B--2---:R-:W-:Y:S05]  /*7390*/  @!P0 BRA `(.L_x_131) ;  /* 0xfffffffc00f08947 */ /* 0x004fea000383ffff */
[----:B------:R-:W-:Y:S05]  /*73a0*/  BRA `(.L_x_132) ;  /* 0xffffffb400147947 */ /* 0x000fea000383ffff */
.L_x_42:
[----:B----4-:R-:W-:-:S07]  /*73b0*/  MOV R0, UR5 ;  /* 0x0000000500007c02 */ /* 0x010fce0008000f00 */
.L_x_133:
[----:B-1----:R1:W2:Y:S02]  /*73c0*/  SYNCS.PHASECHK.TRANS64.TRYWAIT P0, [R0+URZ], R3 ;  /* 0x00000003000075a7 */ /* 0x0022a400080011ff */
[----:B--2---:R-:W-:Y:S05]  /*73d0*/  @!P0 NANOSLEEP.SYNCS 0x989680 ;  /* 0x009896800000895d */ /* 0x004fea0003900000 */
[----:B------:R-:W2:Y:S02]  /*73e0*/  @!P0 SYNCS.PHASECHK.TRANS64 P0, [R0+URZ], R3 ;  /* 0x00000003000085a7 */ /* 0x000ea400080010ff */
[----:B--2---:R-:W-:Y:S05]  /*73f0*/  @!P0 BRA `(.L_x_133) ;  /* 0xfffffffc00f08947 */ /* 0x004fea000383ffff */
[----:B------:R-:W-:Y:S05]  /*7400*/  BRA `(.L_x_134) ;  /* 0xffffffb400207947 */ /* 0x000fea000383ffff */
.L_x_43:
[----:B----4-:R-:W-:-:S07]  /*7410*/  MOV R0, UR5 ;  /* 0x0000000500007c02 */ /* 0x010fce0008000f00 */
.L_x_135:
[----:B-1----:R1:W2:Y:S02]  /*7420*/  SYNCS.PHASECHK.TRANS64.TRYWAIT P0, [R0+URZ], R3 ;  /* 0x00000003000075a7 */ /* 0x0022a400080011ff */
[----:B--2---:R-:W-:Y:S05]  /*7430*/  @!P0 NANOSLEEP.SYNCS 0x989680 ;  /* 0x009896800000895d */ /* 0x004fea0003900000 */
[----:B------:R-:W2:Y:S02]  /*7440*/  @!P0 SYNCS.PHASECHK.TRANS64 P0, [R0+URZ], R3 ;  /* 0x00000003000085a7 */ /* 0x000ea400080010ff */
[----:B--2---:R-:W-:Y:S05]  /*7450*/  @!P0 BRA `(.L_x_135) ;  /* 0xfffffffc00f08947 */ /* 0x004fea000383ffff */
[----:B------:R-:W-:Y:S05]  /*7460*/  BRA `(.L_x_136) ;  /* 0xffffffb4002c7947 */ /* 0x000fea000383ffff */
.L_x_44:
[----:B----4-:R-:W-:-:S07]  /*7470*/  MOV R0, UR5 ;  /* 0x0000000500007c02 */ /* 0x010fce0008000f00 */
.L_x_137:
[----:B-1----:R1:W2:Y:S02]  /*7480*/  SYNCS.PHASECHK.TRANS64.TRYWAIT P0, [R0+URZ], R3 ;  /* 0x00000003000075a7 */ /* 0x0022a400080011ff */
[----:B--2---:R-:W-:Y:S05]  /*7490*/  @!P0 NANOSLEEP.SYNCS 0x989680 ;  /* 0x009896800000895d */ /* 0x004fea0003900000 */
[----:B------:R-:W2:Y:S02]  /*74a0*/  @!P0 SYNCS.PHASECHK.TRANS64 P0, [R0+URZ], R3 ;  /* 0x00000003000085a7 */ /* 0x000ea400080010ff */
[----:B--2---:R-:W-:Y:S05]  /*74b0*/  @!P0 BRA `(.L_x_137) ;  /* 0xfffffffc00f08947 */ /* 0x004fea000383ffff */
[----:B------:R-:W-:Y:S05]  /*74c0*/  BRA `(.L_x_138) ;  /* 0xffffffb400387947 */ /* 0x000fea000383ffff */
.L_x_45:
[----:B----4-:R-:W-:-:S07]  /*74d0*/  MOV R0, UR5 ;  /* 0x0000000500007c02 */ /* 0x010fce0008000f00 */
.L_x_139:
[----:B-1----:R1:W2:Y:S02]  /*74e0*/  SYNCS.PHASECHK.TRANS64.TRYWAIT P0, [R0+URZ], R3 ;  /* 0x00000003000075a7 */ /* 0x0022a400080011ff */
[----:B--2---:R-:W-:Y:S05]  /*74f0*/  @!P0 NANOSLEEP.SYNCS 0x989680 ;  /* 0x009896800000895d */ /* 0x004fea0003900000 */
[----:B------:R-:W2:Y:S02]  /*7500*/  @!P0 SYNCS.PHASECHK.TRANS64 P0, [R0+URZ], R3 ;  /* 0x00000003000085a7 */ /* 0x000ea400080010ff */
[----:B--2---:R-:W-:Y:S05]  /*7510*/  @!P0 BRA `(.L_x_139) ;  /* 0xfffffffc00f08947 */ /* 0x004fea000383ffff */
[----:B------:R-:W-:Y:S05]  /*7520*/  BRA `(.L_x_140) ;  /* 0xffffffb400447947 */ /* 0x000fea000383ffff */
.L_x_46:
[----:B----4-:R-:W-:-:S07]  /*7530*/  MOV R0, UR5 ;  /* 0x0000000500007c02 */ /* 0x010fce0008000f00 */
.L_x_141:
[----:B-1----:R1:W2:Y:S02]  /*7540*/  SYNCS.PHASECHK.TRANS64.TRYWAIT P0, [R0+URZ], R3 ;  /* 0x00000003000075a7 */ /* 0x0022a400080011ff */
[----:B--2---:R-:W-:Y:S05]  /*7550*/  @!P0 NANOSLEEP.SYNCS 0x989680 ;  /* 0x009896800000895d */ /* 0x004fea0003900000 */
[----:B------:R-:W2:Y:S02]  /*7560*/  @!P0 SYNCS.PHASECHK.TRANS64 P0, [R0+URZ], R3 ;  /* 0x00000003000085a7 */ /* 0x000ea400080010ff */
[----:B--2---:R-:W-:Y:S05]  /*7570*/  @!P0 BRA `(.L_x_141) ;  /* 0xfffffffc00f08947 */ /* 0x004fea000383ffff */
[----:B------:R-:W-:Y:S05]  /*7580*/  BRA `(.L_x_142) ;  /* 0xffffffb400507947 */ /* 0x000fea000383ffff */
.L_x_47:
[----:B----4-:R-:W-:-:S07]  /*7590*/  MOV R0, UR5 ;  /* 0x0000000500007c02 */ /* 0x010fce0008000f00 */
.L_x_143:
[----:B-1----:R1:W2:Y:S02]  /*75a0*/  SYNCS.PHASECHK.TRANS64.TRYWAIT P0, [R0+URZ], R3 ;  /* 0x00000003000075a7 */ /* 0x0022a400080011ff */
[----:B--2---:R-:W-:Y:S05]  /*75b0*/  @!P0 NANOSLEEP.SYNCS 0x989680 ;  /* 0x009896800000895d */ /* 0x004fea0003900000 */
[----:B------:R-:W2:Y:S02]  /*75c0*/  @!P0 SYNCS.PHASECHK.TRANS64 P0, [R0+URZ], R3 ;  /* 0x00000003000085a7 */ /* 0x000ea400080010ff */
[----:B--2---:R-:W-:Y:S05]  /*75d0*/  @!P0 BRA `(.L_x_143) ;  /* 0xfffffffc00f08947 */ /* 0x004fea000383ffff */
[----:B------:R-:W-:Y:S05]  /*75e0*/  BRA `(.L_x_144) ;  /* 0xffffffb4005c7947 */ /* 0x000fea000383ffff */
.L_x_48:
[----:B----4-:R-:W-:-:S07]  /*75f0*/  MOV R0, UR5 ;  /* 0x0000000500007c02 */ /* 0x010fce0008000f00 */
.L_x_145:
[----:B-1----:R1:W2:Y:S02]  /*7600*/  SYNCS.PHASECHK.TRANS64.TRYWAIT P0, [R0+URZ], R3 ;  /* 0x00000003000075a7 */ /* 0x0022a400080011ff */
[----:B--2---:R-:W-:Y:S05]  /*7610*/  @!P0 NANOSLEEP.SYNCS 0x989680 ;  /* 0x009896800000895d */ /* 0x004fea0003900000 */
[----:B------:R-:W2:Y:S02]  /*7620*/  @!P0 SYNCS.PHASECHK.TRANS64 P0, [R0+URZ], R3 ;  /* 0x00000003000085a7 */ /* 0x000ea400080010ff */
[----:B--2---:R-:W-:Y:S05]  /*7630*/  @!P0 BRA `(.L_x_145) ;  /* 0xfffffffc00f08947 */ /* 0x004fea000383ffff */
[----:B------:R-:W-:Y:S05]  /*7640*/  BRA `(.L_x_146) ;  /* 0xffffffb400687947 */ /* 0x000fea000383ffff */
.L_x_49:
[----:B----4-:R-:W-:-:S07]  /*7650*/  MOV R0, UR5 ;  /* 0x0000000500007c02 */ /* 0x010fce0008000f00 */
.L_x_147:
[----:B-1----:R1:W2:Y:S02]  /*7660*/  SYNCS.PHASECHK.TRANS64.TRYWAIT P0, [R0+URZ], R3 ;  /* 0x00000003000075a7 */ /* 0x0022a400080011ff */
[----:B--2---:R-:W-:Y:S05]  /*7670*/  @!P0 NANOSLEEP.SYNCS 0x989680 ;  /* 0x009896800000895d */ /* 0x004fea0003900000 */
[----:B------:R-:W2:Y:S02]  /*7680*/  @!P0 SYNCS.PHASECHK.TRANS64 P0, [R0+URZ], R3 ;  /* 0x00000003000085a7 */ /* 0x000ea400080010ff */
[----:B--2---:R-:W-:Y:S05]  /*7690*/  @!P0 BRA `(.L_x_147) ;  /* 0xfffffffc00f08947 */ /* 0x004fea000383ffff */
[----:B------:R-:W-:Y:S05]  /*76a0*/  BRA `(.L_x_148) ;  /* 0xffffffb400747947 */ /* 0x000fea000383ffff */
.L_x_50:
[----:B----4-:R-:W-:-:S07]  /*76b0*/  MOV R0, UR5 ;  /* 0x0000000500007c02 */ /* 0x010fce0008000f00 */
.L_x_149:
[----:B-1----:R1:W2:Y:S02]  /*76c0*/  SYNCS.PHASECHK.TRANS64.TRYWAIT P0, [R0+URZ], R3 ;  /* 0x00000003000075a7 */ /* 0x0022a400080011ff */
[----:B--2---:R-:W-:Y:S05]  /*76d0*/  @!P0 NANOSLEEP.SYNCS 0x989680 ;  /* 0x009896800000895d */ /* 0x004fea0003900000 */
[----:B------:R-:W2:Y:S02]  /*76e0*/  @!P0 SYNCS.PHASECHK.TRANS64 P0, [R0+URZ], R3 ;  /* 0x00000003000085a7 */ /* 0x000ea400080010ff */
[----:B--2---:R-:W-:Y:S05]  /*76f0*/  @!P0 BRA `(.L_x_149) ;  /* 0xfffffffc00f08947 */ /* 0x004fea000383ffff */
[----:B------:R-:W-:Y:S05]  /*7700*/  BRA `(.L_x_150) ;  /* 0xffffffb400807947 */ /* 0x000fea000383ffff */
.L_x_51:
[----:B----4-:R-:W-:-:S07]  /*7710*/  MOV R0, UR5 ;  /* 0x0000000500007c02 */ /* 0x010fce0008000f00 */
.L_x_151:
[----:B-1----:R1:W2:Y:S02]  /*7720*/  SYNCS.PHASECHK.TRANS64.TRYWAIT P0, [R0+URZ], R3 ;  /* 0x00000003000075a7 */ /* 0x0022a400080011ff */
[----:B--2---:R-:W-:Y:S05]  /*7730*/  @!P0 NANOSLEEP.SYNCS 0x989680 ;  /* 0x009896800000895d */ /* 0x004fea0003900000 */
[----:B------:R-:W2:Y:S02]  /*7740*/  @!P0 SYNCS.PHASECHK.TRANS64 P0, [R0+URZ], R3 ;  /* 0x00000003000085a7 */ /* 0x000ea400080010ff */
[----:B--2---:R-:W-:Y:S05]  /*7750*/  @!P0 BRA `(.L_x_151) ;  /* 0xfffffffc00f08947 */ /* 0x004fea000383ffff */
[----:B------:R-:W-:Y:S05]  /*7760*/  BRA `(.L_x_152) ;  /* 0xffffffb4008c7947 */ /* 0x000fea000383ffff */
.L_x_52:
[----:B----4-:R-:W-:-:S07]  /*7770*/  MOV R0, UR5 ;  /* 0x0000000500007c02 */ /* 0x010fce0008000f00 */
.L_x_153:
[----:B-1----:R1:W2:Y:S02]  /*7780*/  SYNCS.PHASECHK.TRANS64.TRYWAIT P0, [R0+URZ], R3 ;  /* 0x00000003000075a7 */ /* 0x0022a400080011ff */
[----:B--2---:R-:W-:Y:S05]  /*7790*/  @!P0 NANOSLEEP.SYNCS 0x989680 ;  /* 0x009896800000895d */ /* 0x004fea0003900000 */
[----:B------:R-:W2:Y:S02]  /*77a0*/  @!P0 SYNCS.PHASECHK.TRANS64 P0, [R0+URZ], R3 ;  /* 0x00000003000085a7 */ /* 0x000ea400080010ff */
[----:B--2---:R-:W-:Y:S05]  /*77b0*/  @!P0 BRA `(.L_x_153) ;  /* 0xfffffffc00f08947 */ /* 0x004fea000383ffff */
[----:B------:R-:W-:Y:S05]  /*77c0*/  BRA `(.L_x_154) ;  /* 0xffffffb400987947 */ /* 0x000fea000383ffff */
.L_x_53:
[----:B----4-:R-:W-:-:S07]  /*77d0*/  MOV R0, UR5 ;  /* 0x0000000500007c02 */ /* 0x010fce0008000f00 */
.L_x_155:
[----:B-1----:R1:W2:Y:S02]  /*77e0*/  SYNCS.PHASECHK.TRANS64.TRYWAIT P0, [R0+URZ], R3 ;  /* 0x00000003000075a7 */ /* 0x0022a400080011ff */
[----:B--2---:R-:W-:Y:S05]  /*77f0*/  @!P0 NANOSLEEP.SYNCS 0x989680 ;  /* 0x009896800000895d */ /* 0x004fea0003900000 */
[----:B------:R-:W2:Y:S02]  /*7800*/  @!P0 SYNCS.PHASECHK.TRANS64 P0, [R0+URZ], R3 ;  /* 0x00000003000085a7 */ /* 0x000ea400080010ff */
[----:B--2---:R-:W-:Y:S05]  /*7810*/  @!P0 BRA `(.L_x_155) ;  /* 0xfffffffc00f08947 */ /* 0x004fea000383ffff */
[----:B------:R-:W-:Y:S05]  /*7820*/  BRA `(.L_x_156) ;  /* 0xffffffb400a47947 */ /* 0x000fea000383ffff */
.L_x_54:
[----:B----4-:R-:W-:-:S07]  /*7830*/  MOV R0, UR5 ;  /* 0x0000000500007c02 */ /* 0x010fce0008000f00 */
.L_x_157:
[----:B-1----:R1:W2:Y:S02]  /*7840*/  SYNCS.PHASECHK.TRANS64.TRYWAIT P0, [R0+URZ], R3 ;  /* 0x00000003000075a7 */ /* 0x0022a400080011ff */
[----:B--2---:R-:W-:Y:S05]  /*7850*/  @!P0 NANOSLEEP.SYNCS 0x989680 ;  /* 0x009896800000895d */ /* 0x004fea0003900000 */
[----:B------:R-:W2:Y:S02]  /*7860*/  @!P0 SYNCS.PHASECHK.TRANS64 P0, [R0+URZ], R3 ;  /* 0x00000003000085a7 */ /* 0x000ea400080010ff */
[----:B--2---:R-:W-:Y:S05]  /*7870*/  @!P0 BRA `(.L_x_157) ;  /* 0xfffffffc00f08947 */ /* 0x004fea000383ffff */
[----:B------:R-:W-:Y:S05]  /*7880*/  BRA `(.L_x_158) ;  /* 0xffffffb400b07947 */ /* 0x000fea000383ffff */
.L_x_55:
[----:B----4-:R-:W-:-:S07]  /*7890*/  MOV R0, UR5 ;  /* 0x0000000500007c02 */ /* 0x010fce0008000f00 */
.L_x_159:
[----:B-1----:R1:W2:Y:S02]  /*78a0*/  SYNCS.PHASECHK.TRANS64.TRYWAIT P0, [R0+URZ], R3 ;  /* 0x00000003000075a7 */ /* 0x0022a400080011ff */
[----:B--2---:R-:W-:Y:S05]  /*78b0*/  @!P0 NANOSLEEP.SYNCS 0x989680 ;  /* 0x009896800000895d */ /* 0x004fea0003900000 */
[----:B------:R-:W2:Y:S02]  /*78c0*/  @!P0 SYNCS.PHASECHK.TRANS64 P0, [R0+URZ], R3 ;  /* 0x00000003000085a7 */ /* 0x000ea400080010ff */
[----:B--2---:R-:W-:Y:S05]  /*78d0*/  @!P0 BRA `(.L_x_159) ;  /* 0xfffffffc00f08947 */ /* 0x004fea000383ffff */
[----:B------:R-:W-:Y:S05]  /*78e0*/  BRA `(.L_x_160) ;  /* 0xffffffb400bc7947 */ /* 0x000fea000383ffff */
.L_x_56:
[----:B----4-:R-:W-:-:S07]  /*78f0*/  MOV R0, UR5 ;  /* 0x0000000500007c02 */ /* 0x010fce0008000f00 */
.L_x_161:
[----:B-1----:R1:W2:Y:S02]  /*7900*/  SYNCS.PHASECHK.TRANS64.TRYWAIT P0, [R0+URZ], R3 ;  /* 0x00000003000075a7 */ /* 0x0022a400080011ff */
[----:B--2---:R-:W-:Y:S05]  /*7910*/  @!P0 NANOSLEEP.SYNCS 0x989680 ;  /* 0x009896800000895d */ /* 0x004fea0003900000 */
[----:B------:R-:W2:Y:S02]  /*7920*/  @!P0 SYNCS.PHASECHK.TRANS64 P0, [R0+URZ], R3 ;  /* 0x00000003000085a7 */ /* 0x000ea400080010ff */
[----:B--2---:R-:W-:Y:S05]  /*7930*/  @!P0 BRA `(.L_x_161) ;  /* 0xfffffffc00f08947 */ /* 0x004fea000383ffff */
[----:B------:R-:W-:Y:S05]  /*7940*/  BRA `(.L_x_162) ;  /* 0xffffffb400c87947 */ /* 0x000fea000383ffff */
.L_x_57:
[----:B----4-:R-:W-:-:S07]  /*7950*/  MOV R0, UR5 ;  /* 0x0000000500007c02 */ /* 0x010fce0008000f00 */
.L_x_163:
[----:B-1----:R1:W2:Y:S02]  /*7960*/  SYNCS.PHASECHK.TRANS64.TRYWAIT P0, [R0+URZ], R3 ;  /* 0x00000003000075a7 */ /* 0x0022a400080011ff */
[----:B--2---:R-:W-:Y:S05]  /*7970*/  @!P0 NANOSLEEP.SYNCS 0x989680 ;  /* 0x009896800000895d */ /* 0x004fea0003900000 */
[----:B------:R-:W2:Y:S02]  /*7980*/  @!P0 SYNCS.PHASECHK.TRANS64 P0, [R0+URZ], R3 ;  /* 0x00000003000085a7 */ /* 0x000ea400080010ff */
[----:B--2---:R-:W-:Y:S05]  /*7990*/  @!P0 BRA `(.L_x_163) ;  /* 0xfffffffc00f08947 */ /* 0x004fea000383ffff */
[----:B------:R-:W-:Y:S05]  /*79a0*/  BRA `(.L_x_164) ;  /* 0xffffffb400d47947 */ /* 0x000fea000383ffff */
.L_x_58:
[----:B----4-:R-:W-:-:S07]  /*79b0*/  MOV R0, UR5 ;  /* 0x0000000500007c02 */ /* 0x010fce0008000f00 */
.L_x_165:
[----:B-1----:R1:W2:Y:S02]  /*79c0*/  SYNCS.PHASECHK.TRANS64.TRYWAIT P0, [R0+URZ], R3 ;  /* 0x00000003000075a7 */ /* 0x0022a400080011ff */
[----:B--2---:R-:W-:Y:S05]  /*79d0*/  @!P0 NANOSLEEP.SYNCS 0x989680 ;  /* 0x009896800000895d */ /* 0x004fea0003900000 */
[----:B------:R-:W2:Y:S02]  /*79e0*/  @!P0 SYNCS.PHASECHK.TRANS64 P0, [R0+URZ], R3 ;  /* 0x00000003000085a7 */ /* 0x000ea400080010ff */
[----:B--2---:R-:W-:Y:S05]  /*79f0*/  @!P0 BRA `(.L_x_165) ;  /* 0xfffffffc00f08947 */ /* 0x004fea000383ffff */
[----:B------:R-:W-:Y:S05]  /*7a00*/  BRA `(.L_x_166) ;  /* 0xffffffb400e07947 */ /* 0x000fea000383ffff */
.L_x_59:
[----:B----4-:R-:W-:-:S07]  /*7a10*/  MOV R0, UR5 ;  /* 0x0000000500007c02 */ /* 0x010fce0008000f00 */
.L_x_167:
[----:B-1----:R1:W2:Y:S02]  /*7a20*/  SYNCS.PHASECHK.TRANS64.TRYWAIT P0, [R0+URZ], R3 ;  /* 0x00000003000075a7 */ /* 0x0022a400080011ff */
[----:B--2---:R-:W-:Y:S05]  /*7a30*/  @!P0 NANOSLEEP.SYNCS 0x989680 ;  /* 0x009896800000895d */ /* 0x004fea0003900000 */
[----:B------:R-:W2:Y:S02]  /*7a40*/  @!P0 SYNCS.PHASECHK.TRANS64 P0, [R0+URZ], R3 ;  /* 0x00000003000085a7 */ /* 0x000ea400080010ff */
[----:B--2---:R-:W-:Y:S05]  /*7a50*/  @!P0 BRA `(.L_x_167) ;  /* 0xfffffffc00f08947 */ /* 0x004fea000383ffff */
[----:B------:R-:W-:Y:S05]  /*7a60*/  BRA `(.L_x_168) ;  /* 0xffffffb400ec7947 */ /* 0x000fea000383ffff */
.L_x_60:
[----:B----4-:R-:W-:-:S07]  /*7a70*/  MOV R0, UR5 ;  /* 0x0000000500007c02 */ /* 0x010fce0008000f00 */
.L_x_169:
[----:B-1----:R1:W2:Y:S02]  /*7a80*/  SYNCS.PHASECHK.TRANS64.TRYWAIT P0, [R0+URZ], R3 ;  /* 0x00000003000075a7 */ /* 0x0022a400080011ff */
[----:B--2---:R-:W-:Y:S05]  /*7a90*/  @!P0 NANOSLEEP.SYNCS 0x989680 ;  /* 0x009896800000895d */ /* 0x004fea0003900000 */
[----:B------:R-:W2:Y:S02]  /*7aa0*/  @!P0 SYNCS.PHASECHK.TRANS64 P0, [R0+URZ], R3 ;  /* 0x00000003000085a7 */ /* 0x000ea400080010ff */
[----:B--2---:R-:W-:Y:S05]  /*7ab0*/  @!P0 BRA `(.L_x_169) ;  /* 0xfffffffc00f08947 */ /* 0x004fea000383ffff */
[----:B------:R-:W-:Y:S05]  /*7ac0*/  BRA `(.L_x_170) ;  /* 0xffffffb400f87947 */ /* 0x000fea000383ffff */
.L_x_61:
[----:B----4-:R-:W-:-:S07]  /*7ad0*/  MOV R0, UR5 ;  /* 0x0000000500007c02 */ /* 0x010fce0008000f00 */
.L_x_171:
[----:B-1----:R1:W2:Y:S02]  /*7ae0*/  SYNCS.PHASECHK.TRANS64.TRYWAIT P0, [R0+URZ], R3 ;  /* 0x00000003000075a7 */ /* 0x0022a400080011ff */
[----:B--2---:R-:W-:Y:S05]  /*7af0*/  @!P0 NANOSLEEP.SYNCS 0x989680 ;  /* 0x009896800000895d */ /* 0x004fea0003900000 */
[----:B------:R-:W2:Y:S02]  /*7b00*/  @!P0 SYNCS.PHASECHK.TRANS64 P0, [R0+URZ], R3 ;  /* 0x00000003000085a7 */ /* 0x000ea400080010ff */
[----:B--2---:R-:W-:Y:S05]  /*7b10*/  @!P0 BRA `(.L_x_171) ;  /* 0xfffffffc00f08947 */ /* 0x004fea000383ffff */
[----:B------:R-:W-:Y:S05]  /*7b20*/  BRA `(.L_x_172) ;  /* 0xffffffb800047947 */ /* 0x000fea000383ffff */
.L_x_62:
[----:B----4-:R-:W-:-:S07]  /*7b30*/  MOV R0, UR5 ;  /* 0x0000000500007c02 */ /* 0x010fce0008000f00 */
.L_x_173:
[----:B-1----:R1:W2:Y:S02]  /*7b40*/  SYNCS.PHASECHK.TRANS64.TRYWAIT P0, [R0+URZ], R3 ;  /* 0x00000003000075a7 */ /* 0x0022a400080011ff */
[----:B--2---:R-:W-:Y:S05]  /*7b50*/  @!P0 NANOSLEEP.SYNCS 0x989680 ;  /* 0x009896800000895d */ /* 0x004fea0003900000 */
[----:B------:R-:W2:Y:S02]  /*7b60*/  @!P0 SYNCS.PHASECHK.TRANS64 P0, [R0+URZ], R3 ;  /* 0x00000003000085a7 */ /* 0x000ea400080010ff */
[----:B--2---:R-:W-:Y:S05]  /*7b70*/  @!P0 BRA `(.L_x_173) ;  /* 0xfffffffc00f08947 */ /* 0x004fea000383ffff */
[----:B------:R-:W-:Y:S05]  /*7b80*/  BRA `(.L_x_174) ;  /* 0xffffffb800107947 */ /* 0x000fea000383ffff */
.L_x_65:
[----:B-1----:R1:W2:Y:S02]  /*7b90*/  SYNCS.PHASECHK.TRANS64.TRYWAIT P0, [R0+URZ+0x230], R5 ;  /* 0x00023005000075a7 */ /* 0x0022a400080011ff */
[----:B--2---:R-:W-:Y:S05]  /*7ba0*/  @!P0 NANOSLEEP.SYNCS 0x989680 ;  /* 0x009896800000895d */ /* 0x004fea0003900000 */
[----:B------:R-:W2:Y:S02]  /*7bb0*/  @!P0 SYNCS.PHASECHK.TRANS64 P0, [R0+URZ+0x230], R5 ;  /* 0x00023005000085a7 */ /* 0x000ea400080010ff */
[----:B--2---:R-:W-:Y:S05]  /*7bc0*/  @!P0 BRA `(.L_x_65) ;  /* 0xfffffffc00f08947 */ /* 0x004fea000383ffff */
[----:B------:R-:W-:Y:S05]  /*7bd0*/  BRA `(.L_x_175) ;  /* 0xffffffb8006c7947 */ /* 0x000fea000383ffff */
.L_x_66:
[----:B------:R-:W-:-:S07]  /*7be0*/  MOV R0, UR5 ;  /* 0x0000000500007c02 */ /* 0x000fce0008000f00 */
.L_x_176:
[----:B-1----:R1:W2:Y:S02]  /*7bf0*/  SYNCS.PHASECHK.TRANS64.TRYWAIT P0, [R0+URZ+0x1e0], R5 ;  /* 0x0001e005000075a7 */ /* 0x0022a400080011ff */
[----:B--2---:R-:W-:Y:S05]  /*7c00*/  @!P0 NANOSLEEP.SYNCS 0x989680 ;  /* 0x009896800000895d */ /* 0x004fea0003900000 */
[----:B------:R-:W2:Y:S02]  /*7c10*/  @!P0 SYNCS.PHASECHK.TRANS64 P0, [R0+URZ+0x1e0], R5 ;  /* 0x0001e005000085a7 */ /* 0x000ea400080010ff */
[----:B--2---:R-:W-:Y:S05]  /*7c20*/  @!P0 BRA `(.L_x_176) ;  /* 0xfffffffc00f08947 */ /* 0x004fea000383ffff */
[----:B------:R-:W-:Y:S05]  /*7c30*/  BRA `(.L_x_177) ;  /* 0xffffffb8007c7947 */ /* 0x000fea000383ffff */
.L_x_67:
[----:B-1----:R1:W2:Y:S02]  /*7c40*/  SYNCS.PHASECHK.TRANS64.TRYWAIT P1, [R0+URZ+0x1d0], R5 ;  /* 0x0001d005000075a7 */ /* 0x0022a400080211ff */
[----:B--2---:R-:W-:Y:S05]  /*7c50*/  @!P1 NANOSLEEP.SYNCS 0x989680 ;  /* 0x009896800000995d */ /* 0x004fea0003900000 */
[----:B------:R-:W2:Y:S02]  /*7c60*/  @!P1 SYNCS.PHASECHK.TRANS64 P1, [R0+URZ+0x1d0], R5 ;  /* 0x0001d005000095a7 */ /* 0x000ea400080210ff */
[----:B--2---:R-:W-:Y:S05]  /*7c70*/  @!P1 BRA `(.L_x_67) ;  /* 0xfffffffc00f09947 */ /* 0x004fea000383ffff */
[----:B------:R-:W-:Y:S05]  /*7c80*/  BRA `(.L_x_178) ;  /* 0xffffffb800ac7947 */ /* 0x000fea000383ffff */
.L_x_70:
[----:B------:R-:W-:-:S07]  /*7c90*/  MOV R0, UR5 ;  /* 0x0000000500007c02 */ /* 0x000fce0008000f00 */
.L_x_179:
[----:B-1----:R1:W2:Y:S02]  /*7ca0*/  SYNCS.PHASECHK.TRANS64.TRYWAIT P0, [R0+URZ+0x1e0], R3 ;  /* 0x0001e003000075a7 */ /* 0x0022a400080011ff */
[----:B--2---:R-:W-:Y:S05]  /*7cb0*/  @!P0 NANOSLEEP.SYNCS 0x989680 ;  /* 0x009896800000895d */ /* 0x004fea0003900000 */
[----:B------:R-:W2:Y:S02]  /*7cc0*/  @!P0 SYNCS.PHASECHK.TRANS64 P0, [R0+URZ+0x1e0], R3 ;  /* 0x0001e003000085a7 */ /* 0x000ea400080010ff */
[----:B--2---:R-:W-:Y:S05]  /*7cd0*/  @!P0 BRA `(.L_x_179) ;  /* 0xfffffffc00f08947 */ /* 0x004fea000383ffff */
[----:B------:R-:W-:Y:S05]  /*7ce0*/  BRA `(.L_x_69) ;  /* 0xffffffbc00007947 */ /* 0x000fea000383ffff */
.L_x_77:
[----:B-1----:R1:W2:Y:S02]  /*7cf0*/  SYNCS.PHASECHK.TRANS64.TRYWAIT P1, [R0+URZ+0x1d0], R5 ;  /* 0x0001d005000075a7 */ /* 0x0022a400080211ff */
[----:B--2---:R-:W-:Y:S05]  /*7d00*/  @!P1 NANOSLEEP.SYNCS 0x989680 ;  /* 0x009896800000995d */ /* 0x004fea0003900000 */
[----:B------:R-:W2:Y:S02]  /*7d10*/  @!P1 SYNCS.PHASECHK.TRANS64 P1, [R0+URZ+0x1d0], R5 ;  /* 0x0001d005000095a7 */ /* 0x000ea400080210ff */
[----:B--2---:R-:W-:Y:S05]  /*7d20*/  @!P1 BRA `(.L_x_77) ;  /* 0xfffffffc00f09947 */ /* 0x004fea000383ffff */
[----:B------:R-:W-:Y:S05]  /*7d30*/  BRA `(.L_x_180) ;  /* 0xffffffc0005c7947 */ /* 0x000fea000383ffff */
.L_x_78:
[----:B------:R-:W-:-:S07]  /*7d40*/  MOV R3, UR8 ;  /* 0x0000000800037c02 */ /* 0x000fce0008000f00 */
.L_x_181:
[----:B-1----:R1:W2:Y:S02]  /*7d50*/  SYNCS.PHASECHK.TRANS64.TRYWAIT P0, [R3+URZ+0x210], R0 ;  /* 0x00021000030075a7 */ /* 0x0022a400080011ff */
[----:B--2---:R-:W-:Y:S05]  /*7d60*/  @!P0 NANOSLEEP.SYNCS 0x989680 ;  /* 0x009896800000895d */ /* 0x004fea0003900000 */
[----:B------:R-:W2:Y:S02]  /*7d70*/  @!P0 SYNCS.PHASECHK.TRANS64 P0, [R3+URZ+0x210], R0 ;  /* 0x00021000030085a7 */ /* 0x000ea400080010ff */
[----:B--2---:R-:W-:Y:S05]  /*7d80*/  @!P0 BRA `(.L_x_181) ;  /* 0xfffffffc00f08947 */ /* 0x004fea000383ffff */
[----:B------:R-:W-:Y:S05]  /*7d90*/  BRA `(.L_x_182) ;  /* 0xffffffc000ac7947 */ /* 0x000fea000383ffff */
.L_x_81:
[----:B------:R-:W-:Y:S07]  /*7da0*/  MOV R0, UR7 ;  /* 0x0000000700007c02 */ /* 0x000fee0008000f00 */
.L_x_183:
[----:B-1----:R1:W2:Y:S02]  /*7db0*/  SYNCS.PHASECHK.TRANS64.TRYWAIT P0, [R0+URZ], R3 ;  /* 0x00000003000075a7 */ /* 0x0022a400080011ff */
[----:B--2---:R-:W-:Y:S05]  /*7dc0*/  @!P0 NANOSLEEP.SYNCS 0x989680 ;  /* 0x009896800000895d */ /* 0x004fea0003900000 */
[----:B------:R-:W2:Y:S02]  /*7dd0*/  @!P0 SYNCS.PHASECHK.TRANS64 P0, [R0+URZ], R3 ;  /* 0x00000003000085a7 */ /* 0x000ea400080010ff */
[----:B--2---:R-:W-:Y:S05]  /*7de0*/  @!P0 BRA `(.L_x_183) ;  /* 0xfffffffc00f08947 */ /* 0x004fea000383ffff */
[----:B------:R-:W-:Y:S05]  /*7df0*/  BRA `(.L_x_80) ;  /* 0xffffffc000c87947 */ /* 0x000fea000383ffff */
.L_x_84:
[----:B------:R-:W-:-:S07]  /*7e00*/  MOV R0, UR5 ;  /* 0x0000000500007c02 */ /* 0x000fce0008000f00 */
.L_x_184:
[----:B--2---:R2:W3:Y:S02]  /*7e10*/  SYNCS.PHASECHK.TRANS64.TRYWAIT P0, [R0+URZ], R3 ;  /* 0x00000003000075a7 */ /* 0x0044e400080011ff */
[----:B---3--:R-:W-:Y:S05]  /*7e20*/  @!P0 NANOSLEEP.SYNCS 0x989680 ;  /* 0x009896800000895d */ /* 0x008fea0003900000 */
[----:B------:R-:W3:Y:S02]  /*7e30*/  @!P0 SYNCS.PHASECHK.TRANS64 P0, [R0+URZ], R3 ;  /* 0x00000003000085a7 */ /* 0x000ee400080010ff */
[----:B---3--:R-:W-:Y:S05]  /*7e40*/  @!P0 BRA `(.L_x_184) ;  /* 0xfffffffc00f08947 */ /* 0x008fea000383ffff */
[----:B------:R-:W-:Y:S05]  /*7e50*/  BRA `(.L_x_185) ;  /* 0xffffffc4007c7947 */ /* 0x000fea000383ffff */
.L_x_85:
[----:B------:R-:W-:-:S07]  /*7e60*/  MOV R0, UR5 ;  /* 0x0000000500007c02 */ /* 0x000fce0008000f00 */
.L_x_186:
[----:B-1----:R1:W2:Y:S02]  /*7e70*/  SYNCS.PHASECHK.TRANS64.TRYWAIT P0, [R0+URZ], R3 ;  /* 0x00000003000075a7 */ /* 0x0022a400080011ff */
[----:B--2---:R-:W-:Y:S05]  /*7e80*/  @!P0 NANOSLEEP.SYNCS 0x989680 ;  /* 0x009896800000895d */ /* 0x004fea0003900000 */
[----:B------:R-:W2:Y:S02]  /*7e90*/  @!P0 SYNCS.PHASECHK.TRANS64 P0, [R0+URZ], R3 ;  /* 0x00000003000085a7 */ /* 0x000ea400080010ff */
[----:B--2---:R-:W-:Y:S05]  /*7ea0*/  @!P0 BRA `(.L_x_186) ;  /* 0xfffffffc00f08947 */ /* 0x004fea000383ffff */
[----:B------:R-:W-:Y:S05]  /*7eb0*/  BRA `(.L_x_187) ;  /* 0xffffffc400887947 */ /* 0x000fea000383ffff */
.L_x_86:
[----:B------:R-:W-:-:S07]  /*7ec0*/  MOV R0, UR5 ;  /* 0x0000000500007c02 */ /* 0x000fce0008000f00 */
.L_x_188:
[----:B-1----:R1:W2:Y:S02]  /*7ed0*/  SYNCS.PHASECHK.TRANS64.TRYWAIT P0, [R0+URZ], R3 ;  /* 0x00000003000075a7 */ /* 0x0022a400080011ff */
[----:B--2---:R-:W-:Y:S05]  /*7ee0*/  @!P0 NANOSLEEP.SYNCS 0x989680 ;  /* 0x009896800000895d */ /* 0x004fea0003900000 */
[----:B------:R-:W2:Y:S02]  /*7ef0*/  @!P0 SYNCS.PHASECHK.TRANS64 P0, [R0+URZ], R3 ;  /* 0x00000003000085a7 */ /* 0x000ea400080010ff */
[----:B--2---:R-:W-:Y:S05]  /*7f00*/  @!P0 BRA `(.L_x_188) ;  /* 0xfffffffc00f08947 */ /* 0x004fea000383ffff */
[----:B------:R-:W-:Y:S05]  /*7f10*/  BRA `(.L_x_189) ;  /* 0xffffffc400947947 */ /* 0x000fea000383ffff */
.L_x_87:
[----:B------:R-:W-:-:S07]  /*7f20*/  MOV R0, UR7 ;  /* 0x0000000700007c02 */ /* 0x000fce0008000f00 */
.L_x_190:
[----:B-1----:R1:W2:Y:S02]  /*7f30*/  SYNCS.PHASECHK.TRANS64.TRYWAIT P0, [R0+URZ], R3 ;  /* 0x00000003000075a7 */ /* 0x0022a400080011ff */
[----:B--2---:R-:W-:Y:S05]  /*7f40*/  @!P0 NANOSLEEP.SYNCS 0x989680 ;  /* 0x009896800000895d */ /* 0x004fea0003900000 */
[----:B------:R-:W2:Y:S02]  /*7f50*/  @!P0 SYNCS.PHASECHK.TRANS64 P0, [R0+URZ], R3 ;  /* 0x00000003000085a7 */ /* 0x000ea400080010ff */
[----:B--2---:R-:W-:Y:S05]  /*7f60*/  @!P0 BRA `(.L_x_190) ;  /* 0xfffffffc00f08947 */ /* 0x004fea000383ffff */
[----:B------:R-:W-:Y:S05]  /*7f70*/  BRA `(.L_x_191) ;  /* 0xffffffc400a07947 */ /* 0x000fea000383ffff */
.L_x_92:
[----:B---3--:R3:W1:Y:S02]  /*7f80*/  SYNCS.PHASECHK.TRANS64.TRYWAIT P0, [R0+URZ+0x1d0], R3 ;  /* 0x0001d003000075a7 */ /* 0x00866400080011ff */
[----:B-1----:R-:W-:Y:S05]  /*7f90*/  @!P0 NANOSLEEP.SYNCS 0x989680 ;  /* 0x009896800000895d */ /* 0x002fea0003900000 */
[----:B------:R-:W1:Y:S02]  /*7fa0*/  @!P0 SYNCS.PHASECHK.TRANS64 P0, [R0+URZ+0x1d0], R3 ;  /* 0x0001d003000085a7 */ /* 0x000e6400080010ff */
[----:B-1----:R-:W-:Y:S05]  /*7fb0*/  @!P0 BRA `(.L_x_92) ;  /* 0xfffffffc00f08947 */ /* 0x002fea000383ffff */
[----:B------:R-:W-:Y:S05]  /*7fc0*/  BRA `(.L_x_192) ;  /* 0xffffffc8009c7947 */ /* 0x000fea000383ffff */
.L_x_95:
[----:B------:R-:W-:Y:S07]  /*7fd0*/  MOV R0, UR6 ;  /* 0x0000000600007c02 */ /* 0x000fee0008000f00 */
.L_x_193:
[----:B-1----:R1:W3:Y:S02]  /*7fe0*/  SYNCS.PHASECHK.TRANS64.TRYWAIT P0, [R0+URZ+0x1c8], R3 ;  /* 0x0001c803000075a7 */ /* 0x0022e400080011ff */
[----:B---3--:R-:W-:Y:S05]  /*7ff0*/  @!P0 NANOSLEEP.SYNCS 0x989680 ;  /* 0x009896800000895d */ /* 0x008fea0003900000 */
[----:B------:R-:W3:Y:S02]  /*8000*/  @!P0 SYNCS.PHASECHK.TRANS64 P0, [R0+URZ+0x1c8], R3 ;  /* 0x0001c803000085a7 */ /* 0x000ee400080010ff */
[----:B---3--:R-:W-:Y:S05]  /*8010*/  @!P0 BRA `(.L_x_193) ;  /* 0xfffffffc00f08947 */ /* 0x008fea000383ffff */
[----:B------:R-:W-:Y:S05]  /*8020*/  BRA `(.L_x_94) ;  /* 0xffffffcc00887947 */ /* 0x000fea000383ffff */
.L_x_98:
[----:B------:R-:W-:Y:S07]  /*8030*/  MOV R3, UR6 ;  /* 0x0000000600037c02 */ /* 0x000fee0008000f00 */
.L_x_194:
[----:B-1----:R1:W2:Y:S02]  /*8040*/  SYNCS.PHASECHK.TRANS64.TRYWAIT P2, [R3+URZ+0x1b8], R26 ;  /* 0x0001b81a030075a7 */ /* 0x0022a400080411ff */
[----:B--2---:R-:W-:Y:S05]  /*8050*/  @!P2 NANOSLEEP.SYNCS 0x989680 ;  /* 0x009896800000a95d */ /* 0x004fea0003900000 */
[----:B------:R-:W2:Y:S02]  /*8060*/  @!P2 SYNCS.PHASECHK.TRANS64 P2, [R3+URZ+0x1b8], R26 ;  /* 0x0001b81a0300a5a7 */ /* 0x000ea400080410ff */
[----:B--2---:R-:W-:Y:S05]  /*8070*/  @!P2 BRA `(.L_x_194) ;  /* 0xfffffffc00f0a947 */ /* 0x004fea000383ffff */
[----:B------:R-:W-:Y:S05]  /*8080*/  BRA `(.L_x_195) ;  /* 0xffffffd0001c7947 */ /* 0x000fea000383ffff */
.L_x_101:
[----:B--2---:R2:W4:Y:S02]  /*8090*/  SYNCS.PHASECHK.TRANS64.TRYWAIT P0, [R0+URZ+0x1d0], R3 ;  /* 0x0001d003000075a7 */ /* 0x00452400080011ff */
[----:B----4-:R-:W-:Y:S05]  /*80a0*/  @!P0 NANOSLEEP.SYNCS 0x989680 ;  /* 0x009896800000895d */ /* 0x010fea0003900000 */
[----:B------:R-:W4:Y:S02]  /*80b0*/  @!P0 SYNCS.PHASECHK.TRANS64 P0, [R0+URZ+0x1d0], R3 ;  /* 0x0001d003000085a7 */ /* 0x000f2400080010ff */
[----:B----4-:R-:W-:Y:S05]  /*80c0*/  @!P0 BRA `(.L_x_101) ;  /* 0xfffffffc00f08947 */ /* 0x010fea000383ffff */
[----:B------:R-:W-:Y:S05]  /*80d0*/  BRA `(.L_x_196) ;  /* 0xffffffd400787947 */ /* 0x000fea000383ffff */
.L_x_112:
[----:B-1----:R-:W-:Y:S04]  /*80e0*/  MOV R0, UR43 ;  /* 0x0000002b00007c02 */ /* 0x002fe80008000f00 */
[----:B------:R1:W2:Y:S03]  /*80f0*/  SYNCS.PHASECHK.TRANS64.TRYWAIT P1, [R0+URZ+0x1b0], R3 ;  /* 0x0001b003000075a7 */ /* 0x0002a600080211ff */
[----:B--2---:R-:W-:Y:S05]  /*8100*/  @!P1 NANOSLEEP.SYNCS 0x989680 ;  /* 0x009896800000995d */ /* 0x004fea0003900000 */
[----:B------:R-:W2:Y:S02]  /*8110*/  @!P1 SYNCS.PHASECHK.TRANS64 P1, [R0+URZ+0x1b0], R3 ;  /* 0x0001b003000095a7 */ /* 0x000ea400080210ff */
[----:B--2---:R-:W-:Y:S05]  /*8120*/  @!P1 BRA `(.L_x_112) ;  /* 0xfffffffc00ec9947 */ /* 0x004fea000383ffff */
[----:B------:R-:W-:Y:S05]  /*8130*/  BRA `(.L_x_111) ;  /* 0xffffffe0006c7947 */ /* 0x000fea000383ffff */
.L_x_114:
[----:B-1----:R1:W4:Y:S02]  /*8140*/  SYNCS.PHASECHK.TRANS64.TRYWAIT P1, [R92+URZ+0x1f0], R7 ;  /* 0x0001f0075c0075a7 */ /* 0x00232400080211ff */
[----:B----4-:R-:W-:Y:S05]  /*8150*/  @!P1 NANOSLEEP.SYNCS 0x989680 ;  /* 0x009896800000995d */ /* 0x010fea0003900000 */
[----:B------:R-:W4:Y:S02]  /*8160*/  @!P1 SYNCS.PHASECHK.TRANS64 P1, [R92+URZ+0x1f0], R7 ;  /* 0x0001f0075c0095a7 */ /* 0x000f2400080210ff */
[----:B----4-:R-:W-:Y:S05]  /*8170*/  @!P1 BRA `(.L_x_114) ;  /* 0xfffffffc00f09947 */ /* 0x010fea000383ffff */
[----:B------:R-:W-:Y:S05]  /*8180*/  BRA `(.L_x_113) ;  /* 0xffffffe000a87947 */ /* 0x000fea000383ffff */
        .weak           $__internal_0_$__cuda_sm10x_tcgen05_guardrail_trap_col_being_dealloced_not_returned_by_alloc
        .type           $__internal_0_$__cuda_sm10x_tcgen05_guardrail_trap_col_being_dealloced_not_returned_by_alloc,@function
        .size           $__internal_0_$__cuda_sm10x_tcgen05_guardrail_trap_col_being_dealloced_not_returned_by_alloc,($__internal_1_$__cuda_sm10x_tcgen05_guardrail_trap_phase_invalid_during_alloc - $__internal_0_$__cuda_sm10x_tcgen05_guardrail_trap_col_being_dealloced_not_returned_by_alloc)
$__internal_0_$__cuda_sm10x_tcgen05_guardrail_trap_col_being_dealloced_not_returned_by_alloc:
[----:B------:R-:W-:Y:S05]  /*8190*/  BPT.TRAP 0x1 ;  /* 0x000000040000795c */ /* 0x000fea0000300000 */
[----:B------:R-:W-:-:S04]  /*81a0*/  HFMA2 R3, -RZ, RZ, 0, 0 ;  /* 0x00000000ff037431 */ /* 0x000fc800000001ff */
[----:B------:R-:W-:Y:S05]  /*81b0*/  RET.REL.NODEC R2 `(_ZN7cutlass13device_kernelINS_4gemm6kernel13GemmUniversalIN4cute5tupleIJiiiiEEENS1_10collective13CollectiveMmaINS1_35MainloopSm100TmaUmmaWarpSpecializedILi27ELi2ELi4ENS5_IJNS4_1CILi1EEESB_SB_EEEEENS5_IJNSA_ILi64EEESE_SE_EEENS_12float_e5m2_tENS5_IJSB_llEEESG_NS5_IJlSB_lEEENS4_8TiledMMAINS4_8MMA_AtomIJNS4_10MMA_TraitsINS4_19SM100_MMA_F8F6F4_SSEJSG_SG_fSE_SE_NS4_17integral_constantINS4_4UMMA5MajorELSP_1EEENSN_ISP_LSP_0EEENSN_INSO_7ScaleInELSS_0EEEST_EEEEEENS4_6LayoutISC_NS5_IJNSA_ILi0EEESX_SX_EEEEENS5_IJNS4_10UnderscoreES10_S10_EEEEENS4_13SM90_TMA_LOADENS4_14ComposedLayoutINS4_7SwizzleILi2ELi4ELi3EEENS4_18smem_ptr_flag_bitsILi8EEENSW_INS5_IJSE_NSA_ILi8EEEEEENS5_IJSB_SE_EEEEEEEvNS4_8identityES13_NS14_IS16_S18_NSW_INS5_IJS19_SE_EEENS5_IJSE_SB_EEEEEEEvS1E_EENS_8epilogue10collective18CollectiveEpilogueINS1K_23Sm100TmaWarpSpecializedILi1ELi1ELi32ELb0ELb0EEEJSF_NS5_IJNSW_ISE_SB_EES1P_EEESG_SI_SG_SI_NS1K_6fusion15FusionCallbacksIS1O_NS1R_17LinearCombinationISG_fSG_fLNS_15FloatRoundStyleE2EEESF_S1Q_JEEENS4_5SM1004TMEM4LOAD26SM100_TMEM_LOAD_16dp32b32xES13_S1I_NS4_39AutoVectorizingCopyWithAssumedAlignmentILi128EEENS4_14SM90_TMA_STOREES1I_S22_S22_EEEvvEEEEvNT_6ParamsE) ;  /* 0xffffff7c02907950 */ /* 0x000fea0003c3ffff */
        .weak           $__internal_1_$__cuda_sm10x_tcgen05_guardrail_trap_phase_invalid_during_alloc
        .type           $__internal_1_$__cuda_sm10x_tcgen05_guardrail_trap_phase_invalid_during_alloc,@function
        .size           $__internal_1_$__cuda_sm10x_tcgen05_guardrail_trap_phase_invalid_during_alloc,($__internal_2_$__cuda_sm10x_tcgen05_guardrail_trap_unallocated_columns_being_dealloced - $__internal_1_$__cuda_sm10x_tcgen05_guardrail_trap_phase_invalid_during_alloc)
$__internal_1_$__cuda_sm10x_tcgen05_guardrail_trap_phase_invalid_during_alloc:
[----:B------:R-:W-:Y:S05]  /*81c0*/  BPT.TRAP 0x1 ;  /* 0x000000040000795c */ /* 0x000fea0000300000 */
[----:B------:R-:W-:-:S04]  /*81d0*/  MOV R3, 0x0 ;  /* 0x0000000000037802 */ /* 0x000fc80000000f00 */
[----:B------:R-:W-:Y:S05]  /*81e0*/  RET.REL.NODEC R2 `(_ZN7cutlass13device_kernelINS_4gemm6kernel13GemmUniversalIN4cute5tupleIJiiiiEEENS1_10collective13CollectiveMmaINS1_35MainloopSm100TmaUmmaWarpSpecializedILi27ELi2ELi4ENS5_IJNS4_1CILi1EEESB_SB_EEEEENS5_IJNSA_ILi64EEESE_SE_EEENS_12float_e5m2_tENS5_IJSB_llEEESG_NS5_IJlSB_lEEENS4_8TiledMMAINS4_8MMA_AtomIJNS4_10MMA_TraitsINS4_19SM100_MMA_F8F6F4_SSEJSG_SG_fSE_SE_NS4_17integral_constantINS4_4UMMA5MajorELSP_1EEENSN_ISP_LSP_0EEENSN_INSO_7ScaleInELSS_0EEEST_EEEEEENS4_6LayoutISC_NS5_IJNSA_ILi0EEESX_SX_EEEEENS5_IJNS4_10UnderscoreES10_S10_EEEEENS4_13SM90_TMA_LOADENS4_14ComposedLayoutINS4_7SwizzleILi2ELi4ELi3EEENS4_18smem_ptr_flag_bitsILi8EEENSW_INS5_IJSE_NSA_ILi8EEEEEENS5_IJSB_SE_EEEEEEEvNS4_8identityES13_NS14_IS16_S18_NSW_INS5_IJS19_SE_EEENS5_IJSE_SB_EEEEEEEvS1E_EENS_8epilogue10collective18CollectiveEpilogueINS1K_23Sm100TmaWarpSpecializedILi1ELi1ELi32ELb0ELb0EEEJSF_NS5_IJNSW_ISE_SB_EES1P_EEESG_SI_SG_SI_NS1K_6fusion15FusionCallbacksIS1O_NS1R_17LinearCombinationISG_fSG_fLNS_15FloatRoundStyleE2EEESF_S1Q_JEEENS4_5SM1004TMEM4LOAD26SM100_TMEM_LOAD_16dp32b32xES13_S1I_NS4_39AutoVectorizingCopyWithAssumedAlignmentILi128EEENS4_14SM90_TMA_STOREES1I_S22_S22_EEEvvEEEEvNT_6ParamsE) ;  /* 0xffffff7c02847950 */ /* 0x000fea0003c3ffff */
        .weak           $__internal_2_$__cuda_sm10x_tcgen05_guardrail_trap_unallocated_columns_being_dealloced
        .type           $__internal_2_$__cuda_sm10x_tcgen05_guardrail_trap_unallocated_columns_being_dealloced,@function
        .size           $__internal_2_$__cuda_sm10x_tcgen05_guardrail_trap_unallocated_columns_being_dealloced,(.L_x_198 - $__internal_2_$__cuda_sm10x_tcgen05_guardrail_trap_unallocated_columns_being_dealloced)
$__internal_2_$__cuda_sm10x_tcgen05_guardrail_trap_unallocated_columns_being_dealloced:
[----:B------:R-:W-:Y:S05]  /*81f0*/  BPT.TRAP 0x1 ;  /* 0x000000040000795c */ /* 0x000fea0000300000 */
[----:B------:R-:W-:-:S04]  /*8200*/  HFMA2 R3, -RZ, RZ, 0, 0 ;  /* 0x00000000ff037431 */ /* 0x000fc800000001ff */
[----:B------:R-:W-:Y:S05]  /*8210*/  RET.REL.NODEC R2 `(_ZN7cutlass13device_kernelINS_4gemm6kernel13GemmUniversalIN4cute5tupleIJiiiiEEENS1_10collective13CollectiveMmaINS1_35MainloopSm100TmaUmmaWarpSpecializedILi27ELi2ELi4ENS5_IJNS4_1CILi1EEESB_SB_EEEEENS5_IJNSA_ILi64EEESE_SE_EEENS_12float_e5m2_tENS5_IJSB_llEEESG_NS5_IJlSB_lEEENS4_8TiledMMAINS4_8MMA_AtomIJNS4_10MMA_TraitsINS4_19SM100_MMA_F8F6F4_SSEJSG_SG_fSE_SE_NS4_17integral_constantINS4_4UMMA5MajorELSP_1EEENSN_ISP_LSP_0EEENSN_INSO_7ScaleInELSS_0EEEST_EEEEEENS4_6LayoutISC_NS5_IJNSA_ILi0EEESX_SX_EEEEENS5_IJNS4_10UnderscoreES10_S10_EEEEENS4_13SM90_TMA_LOADENS4_14ComposedLayoutINS4_7SwizzleILi2ELi4ELi3EEENS4_18smem_ptr_flag_bitsILi8EEENSW_INS5_IJSE_NSA_ILi8EEEEEENS5_IJSB_SE_EEEEEEEvNS4_8identityES13_NS14_IS16_S18_NSW_INS5_IJS19_SE_EEENS5_IJSE_SB_EEEEEEEvS1E_EENS_8epilogue10collective18CollectiveEpilogueINS1K_23Sm100TmaWarpSpecializedILi1ELi1ELi32ELb0ELb0EEEJSF_NS5_IJNSW_ISE_SB_EES1P_EEESG_SI_SG_SI_NS1K_6fusion15FusionCallbacksIS1O_NS1R_17LinearCombinationISG_fSG_fLNS_15FloatRoundStyleE2EEESF_S1Q_JEEENS4_5SM1004TMEM4LOAD26SM100_TMEM_LOAD_16dp32b32xES13_S1I_NS4_39AutoVectorizingCopyWithAssumedAlignmentILi128EEENS4_14SM90_TMA_STOREES1I_S22_S22_EEEvvEEEEvNT_6ParamsE) ;  /* 0xffffff7c02787950 */ /* 0x000fea0003c3ffff */
.L_x_197:
[----:B------:R-:W-:-:S00]  /*8220*/  BRA `(.L_x_197) ;  /* 0xfffffffc00fc7947 */ /* 0x000fc0000383ffff */
[----:B------:R-:W-:-:S00]  /*8230*/  NOP ;  /* 0x0000000000007918 */ /* 0x000fc00000000000 */
        /* <DEDUP_REMOVED lines=12> */
.L_x_198:


//--------------------- .nv.global.init           --------------------------
	.section	.nv.global.init,"aw",@progbits
.nv.global.init:
	.type		$str$27,@object
	.size		$str$27,($str$28 - $str$27)
$str$27:
        /*0000*/ 	.byte	0x28, 0x61, 0x64, 0x64, 0x72, 0x65, 0x73, 0x73, 0x20, 0x26, 0x20, 0x6d, 0x61, 0x73, 0x6b, 0x29
        /*0010*/ 	.byte	0x20, 0x3d, 0x3d, 0x20, 0x30, 0x00
	.type		$str$28,@object
	.size		$str$28,($str$26 - $str$28)
$str$28:
        /*0016*/ 	.byte	0x2f, 0x74, 0x6d, 0x70, 0x2f, 0x63, 0x75, 0x74, 0x6c, 0x61, 0x73, 0x73, 0x5f, 0x73, 0x77, 0x65
        /*0026*/ 	.byte	0x65, 0x70, 0x5f, 0x73, 0x72, 0x63, 0x2f, 0x69, 0x6e, 0x63, 0x6c, 0x75, 0x64, 0x65, 0x2f, 0x63
        /*0036*/ 	.byte	0x75, 0x74, 0x65, 0x2f, 0x70, 0x6f, 0x69, 0x6e, 0x74, 0x65, 0x72, 0x5f, 0x66, 0x6c, 0x61, 0x67
        /*0046*/ 	.byte	0x67, 0x65, 0x64, 0x2e, 0x68, 0x70, 0x70, 0x00
	.type		$str$26,@object
	.size		$str$26,($str$25 - $str$26)
$str$26:
        /*004e*/ 	.byte	0x2f, 0x74, 0x6d, 0x70, 0x2f, 0x63, 0x75, 0x74, 0x6c, 0x61, 0x73, 0x73, 0x5f, 0x73, 0x77, 0x65
        /*005e*/ 	.byte	0x65, 0x70, 0x5f, 0x73, 0x72, 0x63, 0x2f, 0x69, 0x6e, 0x63, 0x6c, 0x75, 0x64, 0x65, 0x2f, 0x63
        /*006e*/ 	.byte	0x75, 0x74, 0x65, 0x2f, 0x61, 0x74, 0x6f, 0x6d, 0x2f, 0x63, 0x6f, 0x70, 0x79, 0x5f, 0x74, 0x72
        /*007e*/ 	.byte	0x61, 0x69, 0x74, 0x73, 0x5f, 0x73, 0x6d, 0x31, 0x30, 0x30, 0x2e, 0x68, 0x70, 0x70, 0x00
	.type		$str$25,@object
	.size		$str$25,(__unnamed_1 - $str$25)
$str$25:
        /*008d*/ 	.byte	0x28, 0x28, 0x75, 0x69, 0x6e, 0x74, 0x33, 0x32, 0x5f, 0x74, 0x28, 0x74, 0x68, 0x72, 0x65, 0x61
        /*009d*/ 	.byte	0x64, 0x49, 0x64, 0x78, 0x2e, 0x78, 0x29, 0x20, 0x2f, 0x20, 0x33, 0x32, 0x29, 0x20, 0x25, 0x20
        /*00ad*/ 	.byte	0x34, 0x29, 0x20, 0x3d, 0x3d, 0x20, 0x28, 0x28, 0x28, 0x74, 0x6d, 0x65, 0x6d, 0x5f, 0x61, 0x64
        /*00bd*/ 	.byte	0x64, 0x72, 0x20, 0x3e, 0x3e, 0x20, 0x31, 0x36, 0x29, 0x20, 0x2f, 0x20, 0x33, 0x32, 0x29, 0x20
        /*00cd*/ 	.byte	0x25, 0x20, 0x34, 0x29, 0x00
	.type		__unnamed_1,@object
	.size		__unnamed_1,(__unnamed_2 - __unnamed_1)
__unnamed_1:
        /*00d2*/ 	.byte	0x61, 0x75, 0x74, 0x6f, 0x20, 0x63, 0x75, 0x74, 0x65, 0x3a, 0x3a, 0x61, 0x73, 0x5f, 0x70, 0x6f
        /* <DEDUP_REMOVED lines=24> */
        /*0262*/ 	.byte	0x3c, 0x34, 0x30, 0x39, 0x36, 0x3e, 0x3e, 0x3e, 0x3e, 0x5d, 0x00
	.type		__unnamed_2,@object
	.size		__unnamed_2,(.L_2 - __unnamed_2)
__unnamed_2:
        /* <DEDUP_REMOVED lines=40> */
        /*04ed*/ 	.byte	0x74, 0x65, 0x3a, 0x3a, 0x43, 0x3c, 0x30, 0x3e, 0x3e, 0x3e, 0x3e, 0x5d, 0x00
.L_2:


//--------------------- .nv.shared._ZN7cutlass13device_kernelINS_4gemm6kernel13GemmUniversalIN4cute5tupleIJiiiiEEENS1_10collective13CollectiveMmaINS1_35MainloopSm100TmaUmmaWarpSpecializedILi27ELi2ELi4ENS5_IJNS4_1CILi1EEESB_SB_EEEEENS5_IJNSA_ILi64EEESE_SE_EEENS_12float_e5m2_tENS5_IJSB_llEEESG_NS5_IJlSB_lEEENS4_8TiledMMAINS4_8MMA_AtomIJNS4_10MMA_TraitsINS4_19SM100_MMA_F8F6F4_SSEJSG_SG_fSE_SE_NS4_17integral_constantINS4_4UMMA5MajorELSP_1EEENSN_ISP_LSP_0EEENSN_INSO_7ScaleInELSS_0EEEST_EEEEEENS4_6LayoutISC_NS5_IJNSA_ILi0EEESX_SX_EEEEENS5_IJNS4_10UnderscoreES10_S10_EEEEENS4_13SM90_TMA_LOADENS4_14ComposedLayoutINS4_7SwizzleILi2ELi4ELi3EEENS4_18smem_ptr_flag_bitsILi8EEENSW_INS5_IJSE_NSA_ILi8EEEEEENS5_IJSB_SE_EEEEEEEvNS4_8identityES13_NS14_IS16_S18_NSW_INS5_IJS19_SE_EEENS5_IJSE_SB_EEEEEEEvS1E_EENS_8epilogue10collective18CollectiveEpilogueINS1K_23Sm100TmaWarpSpecializedILi1ELi1ELi32ELb0ELb0EEEJSF_NS5_IJNSW_ISE_SB_EES1P_EEESG_SI_SG_SI_NS1K_6fusion15FusionCallbacksIS1O_NS1R_17LinearCombinationISG_fSG_fLNS_15FloatRoundStyleE2EEESF_S1Q_JEEENS4_5SM1004TMEM4LOAD26SM100_TMEM_LOAD_16dp32b32xES13_S1I_NS4_39AutoVectorizingCopyWithAssumedAlignmentILi128EEENS4_14SM90_TMA_STOREES1I_S22_S22_EEEvvEEEEvNT_6ParamsE --------------------------
	.section	.nv.shared._ZN7cutlass13device_kernelINS_4gemm6kernel13GemmUniversalIN4cute5tupleIJiiiiEEENS1_10collective13CollectiveMmaINS1_35MainloopSm100TmaUmmaWarpSpecializedILi27ELi2ELi4ENS5_IJNS4_1CILi1EEESB_SB_EEEEENS5_IJNSA_ILi64EEESE_SE_EEENS_12float_e5m2_tENS5_IJSB_llEEESG_NS5_IJlSB_lEEENS4_8TiledMMAINS4_8MMA_AtomIJNS4_10MMA_TraitsINS4_19SM100_MMA_F8F6F4_SSEJSG_SG_fSE_SE_NS4_17integral_constantINS4_4UMMA5MajorELSP_1EEENSN_ISP_LSP_0EEENSN_INSO_7ScaleInELSS_0EEEST_EEEEEENS4_6LayoutISC_NS5_IJNSA_ILi0EEESX_SX_EEEEENS5_IJNS4_10UnderscoreES10_S10_EEEEENS4_13SM90_TMA_LOADENS4_14ComposedLayoutINS4_7SwizzleILi2ELi4ELi3EEENS4_18smem_ptr_flag_bitsILi8EEENSW_INS5_IJSE_NSA_ILi8EEEEEENS5_IJSB_SE_EEEEEEEvNS4_8identityES13_NS14_IS16_S18_NSW_INS5_IJS19_SE_EEENS5_IJSE_SB_EEEEEEEvS1E_EENS_8epilogue10collective18CollectiveEpilogueINS1K_23Sm100TmaWarpSpecializedILi1ELi1ELi32ELb0ELb0EEEJSF_NS5_IJNSW_ISE_SB_EES1P_EEESG_SI_SG_SI_NS1K_6fusion15FusionCallbacksIS1O_NS1R_17LinearCombinationISG_fSG_fLNS_15FloatRoundStyleE2EEESF_S1Q_JEEENS4_5SM1004TMEM4LOAD26SM100_TMEM_LOAD_16dp32b32xES13_S1I_NS4_39AutoVectorizingCopyWithAssumedAlignmentILi128EEENS4_14SM90_TMA_STOREES1I_S22_S22_EEEvvEEEEvNT_6ParamsE,"aw",@nobits
	.sectionflags	@""
	.align	16
	.zero		1024


//--------------------- .nv.shared.reserved.0     --------------------------
	.section	.nv.shared.reserved.0,"aw",@nobits
	.weak		__nv_reservedSMEM_offset_0_alias
	.size		__nv_reservedSMEM_offset_0_alias, 0, 64
	.other		__nv_reservedSMEM_offset_0_alias,@"STO_CUDA_RESERVED_SHARED STV_DEFAULT"
__nv_reservedSMEM_offset_0_alias:
	.zero		0
.nv.shared.reserved.0:
	.zero		64
	.weak		__nv_reservedSMEM_tcgen05_partition
	.type		__nv_reservedSMEM_tcgen05_partition,@object
	.size		__nv_reservedSMEM_tcgen05_partition,(.L_0 - __nv_reservedSMEM_tcgen05_partition)
__nv_reservedSMEM_tcgen05_partition:
	.zero		32
.L_0:


//--------------------- .nv.global                --------------------------
	.section	.nv.global,"aw",@nobits
.nv.global:
	.type		_ZN40_INTERNAL_0e97553e_4_k_cu_6f153fbe_300614cute1_E,@object
	.size		_ZN40_INTERNAL_0e97553e_4_k_cu_6f153fbe_300614cute1_E,(_ZN40_INTERNAL_0e97553e_4_k_cu_6f153fbe_300614cuda3std3__45__cpo6cbeginE - _ZN40_INTERNAL_0e97553e_4_k_cu_6f153fbe_300614cute1_E)
_ZN40_INTERNAL_0e97553e_4_k_cu_6f153fbe_300614cute1_E:
	.zero		1
	.type		_ZN40_INTERNAL_0e97553e_4_k_cu_6f153fbe_300614cuda3std3__45__cpo6cbeginE,@object
	.size		_ZN40_INTERNAL_0e97553e_4_k_cu_6f153fbe_300614cuda3std3__45__cpo6cbeginE,(_ZN40_INTERNAL_0e97553e_4_k_cu_6f153fbe_300614cuda3std3__48in_placeE - _ZN40_INTERNAL_0e97553e_4_k_cu_6f153fbe_300614cuda3std3__45__cpo6cbeginE)
_ZN40_INTERNAL_0e97553e_4_k_cu_6f153fbe_300614cuda3std3__45__cpo6cbeginE:
	.zero		1
	.type		_ZN40_INTERNAL_0e97553e_4_k_cu_6f153fbe_300614cuda3std3__48in_placeE,@object
	.size		_ZN40_INTERNAL_0e97553e_4_k_cu_6f153fbe_300614cuda3std3__48in_placeE,(_ZN40_INTERNAL_0e97553e_4_k_cu_6f153fbe_300614cuda3std6ranges3__45__cpo9iter_moveE - _ZN40_INTERNAL_0e97553e_4_k_cu_6f153fbe_300614cuda3std3__48in_placeE)
_ZN40_INTERNAL_0e97553e_4_k_cu_6f153fbe_300614cuda3std3__48in_placeE:
	.zero		1
	.type		_ZN40_INTERNAL_0e97553e_4_k_cu_6f153fbe_300614cuda3std6ranges3__45__cpo9iter_moveE,@object
	.size		_ZN40_INTERNAL_0e97553e_4_k_cu_6f153fbe_300614cuda3std6ranges3__45__cpo9iter_moveE,(_ZN40_INTERNAL_0e97553e_4_k_cu_6f153fbe_300614cuda3std3__45__cpo5beginE - _ZN40_INTERNAL_0e97553e_4_k_cu_6f153fbe_300614cuda3std6ranges3__45__cpo9iter_moveE)
_ZN40_INTERNAL_0e97553e_4_k_cu_6f153fbe_300614cuda3std6ranges3__45__cpo9iter_moveE:
	.zero		1
	.type		_ZN40_INTERNAL_0e97553e_4_k_cu_6f153fbe_300614cuda3std3__45__cpo5beginE,@object
	.size		_ZN40_INTERNAL_0e97553e_4_k_cu_6f153fbe_300614cuda3std3__45__cpo5beginE,(_ZN40_INTERNAL_0e97553e_4_k_cu_6f153fbe_300614cuda3std3__442_GLOBAL__N__0e97553e_4_k_cu_6f153fbe_300616ignoreE - _ZN40_INTERNAL_0e97553e_4_k_cu_6f153fbe_300614cuda3std3__45__cpo5beginE)
_ZN40_INTERNAL_0e97553e_4_k_cu_6f153fbe_300614cuda3std3__45__cpo5beginE:
	.zero		1
	.type		_ZN40_INTERNAL_0e97553e_4_k_cu_6f153fbe_300614cuda3std3__442_GLOBAL__N__0e97553e_4_k_cu_6f153fbe_300616ignoreE,@object
	.size		_ZN40_INTERNAL_0e97553e_4_k_cu_6f153fbe_300614cuda3std3__442_GLOBAL__N__0e97553e_4_k_cu_6f153fbe_300616ignoreE,(_ZN40_INTERNAL_0e97553e_4_k_cu_6f153fbe_300614cute7productE - _ZN40_INTERNAL_0e97553e_4_k_cu_6f153fbe_300614cuda3std3__442_GLOBAL__N__0e97553e_4_k_cu_6f153fbe_300616ignoreE)
_ZN40_INTERNAL_0e97553e_4_k_cu_6f153fbe_300614cuda3std3__442_GLOBAL__N__0e97553e_4_k_cu_6f153fbe_300616ignoreE:
	.zero		1
	.type		_ZN40_INTERNAL_0e97553e_4_k_cu_6f153fbe_300614cute7productE,@object
	.size		_ZN40_INTERNAL_0e97553e_4_k_cu_6f153fbe_300614cute7productE,(_ZN40_INTERNAL_0e97553e_4_k_cu_6f153fbe_300614cuda3std3__45__cpo3endE - _ZN40_INTERNAL_0e97553e_4_k_cu_6f153fbe_300614cute7productE)
_ZN40_INTERNAL_0e97553e_4_k_cu_6f153fbe_300614cute7productE:
	.zero		1
	.type		_ZN40_INTERNAL_0e97553e_4_k_cu_6f153fbe_300614cuda3std3__45__cpo3endE,@object
	.size		_ZN40_INTERNAL_0e97553e_4_k_cu_6f153fbe_300614cuda3std3__45__cpo3endE,(_ZN40_INTERNAL_0e97553e_4_k_cu_6f153fbe_300614cuda3std3__419piecewise_constructE - _ZN40_INTERNAL_0e97553e_4_k_cu_6f153fbe_300614cuda3std3__45__cpo3endE)
_ZN40_INTERNAL_0e97553e_4_k_cu_6f153fbe_300614cuda3std3__45__cpo3endE:
	.zero		1
	.type		_ZN40_INTERNAL_0e97553e_4_k_cu_6f153fbe_300614cuda3std3__419piecewise_constructE,@object
	.size		_ZN40_INTERNAL_0e97553e_4_k_cu_6f153fbe_300614cuda3std3__419piecewise_constructE,(_ZN40_INTERNAL_0e97553e_4_k_cu_6f153fbe_300614cuda3std3__45__cpo4cendE - _ZN40_INTERNAL_0e97553e_4_k_cu_6f153fbe_300614cuda3std3__419piecewise_constructE)
_ZN40_INTERNAL_0e97553e_4_k_cu_6f153fbe_300614cuda3std3__419piecewise_constructE:
	.zero		1
	.type		_ZN40_INTERNAL_0e97553e_4_k_cu_6f153fbe_300614cuda3std3__45__cpo4cendE,@object
	.size		_ZN40_INTERNAL_0e97553e_4_k_cu_6f153fbe_300614cuda3std3__45__cpo4cendE,(_ZN40_INTERNAL_0e97553e_4_k_cu_6f153fbe_300614cuda3std6ranges3__45__cpo4swapE - _ZN40_INTERNAL_0e97553e_4_k_cu_6f153fbe_300614cuda3std3__45__cpo4cendE)
_ZN40_INTERNAL_0e97553e_4_k_cu_6f153fbe_300614cuda3std3__45__cpo4cendE:
	.zero		1
	.type		_ZN40_INTERNAL_0e97553e_4_k_cu_6f153fbe_300614cuda3std6ranges3__45__cpo4swapE,@object
	.size		_ZN40_INTERNAL_0e97553e_4_k_cu_6f153fbe_300614cuda3std6ranges3__45__cpo4swapE,(.L_10 - _ZN40_INTERNAL_0e97553e_4_k_cu_6f153fbe_300614cuda3std6ranges3__45__cpo4swapE)
_ZN40_INTERNAL_0e97553e_4_k_cu_6f153fbe_300614cuda3std6ranges3__45__cpo4swapE:
	.zero		1
.L_10:


//--------------------- .nv.constant0._ZN7cutlass13device_kernelINS_4gemm6kernel13GemmUniversalIN4cute5tupleIJiiiiEEENS1_10collective13CollectiveMmaINS1_35MainloopSm100TmaUmmaWarpSpecializedILi27ELi2ELi4ENS5_IJNS4_1CILi1EEESB_SB_EEEEENS5_IJNSA_ILi64EEESE_SE_EEENS_12float_e5m2_tENS5_IJSB_llEEESG_NS5_IJlSB_lEEENS4_8TiledMMAINS4_8MMA_AtomIJNS4_10MMA_TraitsINS4_19SM100_MMA_F8F6F4_SSEJSG_SG_fSE_SE_NS4_17integral_constantINS4_4UMMA5MajorELSP_1EEENSN_ISP_LSP_0EEENSN_INSO_7ScaleInELSS_0EEEST_EEEEEENS4_6LayoutISC_NS5_IJNSA_ILi0EEESX_SX_EEEEENS5_IJNS4_10UnderscoreES10_S10_EEEEENS4_13SM90_TMA_LOADENS4_14ComposedLayoutINS4_7SwizzleILi2ELi4ELi3EEENS4_18smem_ptr_flag_bitsILi8EEENSW_INS5_IJSE_NSA_ILi8EEEEEENS5_IJSB_SE_EEEEEEEvNS4_8identityES13_NS14_IS16_S18_NSW_INS5_IJS19_SE_EEENS5_IJSE_SB_EEEEEEEvS1E_EENS_8epilogue10collective18CollectiveEpilogueINS1K_23Sm100TmaWarpSpecializedILi1ELi1ELi32ELb0ELb0EEEJSF_NS5_IJNSW_ISE_SB_EES1P_EEESG_SI_SG_SI_NS1K_6fusion15FusionCallbacksIS1O_NS1R_17LinearCombinationISG_fSG_fLNS_15FloatRoundStyleE2EEESF_S1Q_JEEENS4_5SM1004TMEM4LOAD26SM100_TMEM_LOAD_16dp32b32xES13_S1I_NS4_39AutoVectorizingCopyWithAssumedAlignmentILi128EEENS4_14SM90_TMA_STOREES1I_S22_S22_EEEvvEEEEvNT_6ParamsE --------------------------
	.section	.nv.constant0._ZN7cutlass13device_kernelINS_4gemm6kernel13GemmUniversalIN4cute5tupleIJiiiiEEENS1_10collective13CollectiveMmaINS1_35MainloopSm100TmaUmmaWarpSpecializedILi27ELi2ELi4ENS5_IJNS4_1CILi1EEESB_SB_EEEEENS5_IJNSA_ILi64EEESE_SE_EEENS_12float_e5m2_tENS5_IJSB_llEEESG_NS5_IJlSB_lEEENS4_8TiledMMAINS4_8MMA_AtomIJNS4_10MMA_TraitsINS4_19SM100_MMA_F8F6F4_SSEJSG_SG_fSE_SE_NS4_17integral_constantINS4_4UMMA5MajorELSP_1EEENSN_ISP_LSP_0EEENSN_INSO_7ScaleInELSS_0EEEST_EEEEEENS4_6LayoutISC_NS5_IJNSA_ILi0EEESX_SX_EEEEENS5_IJNS4_10UnderscoreES10_S10_EEEEENS4_13SM90_TMA_LOADENS4_14ComposedLayoutINS4_7SwizzleILi2ELi4ELi3EEENS4_18smem_ptr_flag_bitsILi8EEENSW_INS5_IJSE_NSA_ILi8EEEEEENS5_IJSB_SE_EEEEEEEvNS4_8identityES13_NS14_IS16_S18_NSW_INS5_IJS19_SE_EEENS5_IJSE_SB_EEEEEEEvS1E_EENS_8epilogue10collective18CollectiveEpilogueINS1K_23Sm100TmaWarpSpecializedILi1ELi1ELi32ELb0ELb0EEEJSF_NS5_IJNSW_ISE_SB_EES1P_EEESG_SI_SG_SI_NS1K_6fusion15FusionCallbacksIS1O_NS1R_17LinearCombinationISG_fSG_fLNS_15FloatRoundStyleE2EEESF_S1Q_JEEENS4_5SM1004TMEM4LOAD26SM100_TMEM_LOAD_16dp32b32xES13_S1I_NS4_39AutoVectorizingCopyWithAssumedAlignmentILi128EEENS4_14SM90_TMA_STOREES1I_S22_S22_EEEvvEEEEvNT_6ParamsE,"a",@progbits
	.sectionflags	@""
	.align	4
.nv.constant0._ZN7cutlass13device_kernelINS_4gemm6kernel13GemmUniversalIN4cute5tupleIJiiiiEEENS1_10collective13CollectiveMmaINS1_35MainloopSm100TmaUmmaWarpSpecializedILi27ELi2ELi4ENS5_IJNS4_1CILi1EEESB_SB_EEEEENS5_IJNSA_ILi64EEESE_SE_EEENS_12float_e5m2_tENS5_IJSB_llEEESG_NS5_IJlSB_lEEENS4_8TiledMMAINS4_8MMA_AtomIJNS4_10MMA_TraitsINS4_19SM100_MMA_F8F6F4_SSEJSG_SG_fSE_SE_NS4_17integral_constantINS4_4UMMA5MajorELSP_1EEENSN_ISP_LSP_0EEENSN_INSO_7ScaleInELSS_0EEEST_EEEEEENS4_6LayoutISC_NS5_IJNSA_ILi0EEESX_SX_EEEEENS5_IJNS4_10UnderscoreES10_S10_EEEEENS4_13SM90_TMA_LOADENS4_14ComposedLayoutINS4_7SwizzleILi2ELi4ELi3EEENS4_18smem_ptr_flag_bitsILi8EEENSW_INS5_IJSE_NSA_ILi8EEEEEENS5_IJSB_SE_EEEEEEEvNS4_8identityES13_NS14_IS16_S18_NSW_INS5_IJS19_SE_EEENS5_IJSE_SB_EEEEEEEvS1E_EENS_8epilogue10collective18CollectiveEpilogueINS1K_23Sm100TmaWarpSpecializedILi1ELi1ELi32ELb0ELb0EEEJSF_NS5_IJNSW_ISE_SB_EES1P_EEESG_SI_SG_SI_NS1K_6fusion15FusionCallbacksIS1O_NS1R_17LinearCombinationISG_fSG_fLNS_15FloatRoundStyleE2EEESF_S1Q_JEEENS4_5SM1004TMEM4LOAD26SM100_TMEM_LOAD_16dp32b32xES13_S1I_NS4_39AutoVectorizingCopyWithAssumedAlignmentILi128EEENS4_14SM90_TMA_STOREES1I_S22_S22_EEEvvEEEEvNT_6ParamsE:
	.zero		2944


//--------------------- SYMBOLS --------------------------

	.type		.nv.reservedSmem.offset0,@object
	.size		.nv.reservedSmem.offset0,0x4
	.type		.nv.reservedSmem.cap,@object
	.size		.nv.reservedSmem.cap,0x4
	.type		__assertfail,@function
